	.target	sm_100a

	.elftype	@"ET_EXEC"


//--------------------- .note.nv.tkinfo           --------------------------
	.section	.note.nv.tkinfo,"",@"SHT_NOTE"
	.sectionflags	@"SHF_NOTE_NV_TKINFO"
	.tkinfo
        /*0018*/ 	.word	0x00000002
        /*0030*/ 	.string	""
        /*0030*/ 	.string	"ptxas"
        /*0030*/ 	.string	"Cuda compilation tools, release 13.0, V13.0.88"
        /*0030*/ 	.string	"Build cuda_13.0.r13.0/compiler.36424714_0"
        /*0030*/ 	.string	"-arch sm_100a -m 64 "



//--------------------- .note.nv.cuinfo           --------------------------
	.section	.note.nv.cuinfo,"",@"SHT_NOTE"
	.sectionflags	@"SHF_NOTE_NV_CUINFO"
        /*0018*/ 	.short	0x0002
        /*001a*/ 	.short	0x0064
        /*001c*/ 	.short	0x0082
	.zero		2


//--------------------- .nv.info                  --------------------------
	.section	.nv.info,"",@"SHT_CUDA_INFO"
	.align	4


	//----- nvinfo : EIATTR_REGCOUNT
	.align		4
        /*0000*/ 	.byte	0x04, 0x2f
        /*0002*/ 	.short	(.L_19 - .L_18)
	.align		4
.L_18:
        /*0004*/ 	.word	index@(_ZN7cutlass13device_kernelINS_4gemm6kernel13GemmUniversalIN4cute5tupleIJiiiiEEENS1_10collective13CollectiveMmaINS1_35MainloopSm100TmaUmmaWarpSpecializedILi16ELi2ELi4ENS5_IJNS4_1CILi4EEENSA_ILi2EEENSA_ILi1EEEEEEEENS5_IJNSA_ILi256EEENSA_ILi128EEENSA_ILi64EEEEEEaNS5_IJlSD_lEEEaSK_NS4_8TiledMMAINS4_8MMA_AtomIJNS4_21SM100_MMA_S8_2x1SM_SSIaaiLi256ELi128ELNS4_4UMMA5MajorE0ELSP_0ELNSO_8SaturateE0EEEEEENS4_6LayoutINS5_IJSD_SD_SD_EEENS5_IJNSA_ILi0EEESV_SV_EEEEENS5_IJNS4_10UnderscoreESY_SY_EEEEENS4_28SM100_TMA_2SM_LOAD_MULTICASTENS4_14ComposedLayoutINS4_7SwizzleILi2ELi4ELi3EEENS4_18smem_ptr_flag_bitsILi8EEENST_INS5_IJNSA_ILi8EEESI_EEENS5_IJSI_SD_EEEEEEEvNS4_8identityES11_S1B_vS1C_EENS_8epilogue10collective18CollectiveEpilogueINS1E_23Sm100TmaWarpSpecializedILi2ELi2ELi64ELb0ELb0EEEJNS5_IJSH_SH_SI_EEENS5_IJNST_ISH_SD_EENST_ISI_SD_EEEEEaSK_aSK_NS1E_6fusion15FusionCallbacksIS1I_NS1N_17LinearCombinationIaiaiLNS_15FloatRoundStyleE2EEES1J_S1M_JEEENS4_5SM1004TMEM4LOAD26SM100_TMEM_LOAD_32dp32b64xENS4_13SM90_TMA_LOADES1B_NS4_39AutoVectorizingCopyWithAssumedAlignmentILi128EEENS4_14SM90_TMA_STOREES1B_S1Z_S1Z_EEEvvEEEEvNT_6ParamsE)
        /*0008*/ 	.word	0x000000a4


	//----- nvinfo : EIATTR_FRAME_SIZE
	.align		4
.L_19:
        /*000c*/ 	.byte	0x04, 0x11
        /*000e*/ 	.short	(.L_21 - .L_20)
	.align		4
.L_20:
        /*0010*/ 	.word	index@($__internal_2_$__cuda_sm10x_tcgen05_guardrail_trap_unallocated_columns_being_dealloced)
        /*0014*/ 	.word	0x00000000


	//----- nvinfo : EIATTR_FRAME_SIZE
	.align		4
.L_21:
        /*0018*/ 	.byte	0x04, 0x11
        /*001a*/ 	.short	(.L_23 - .L_22)
	.align		4
.L_22:
        /*001c*/ 	.word	index@($__internal_1_$__cuda_sm10x_tcgen05_guardrail_trap_phase_invalid_during_alloc)
        /*0020*/ 	.word	0x00000000


	//----- nvinfo : EIATTR_FRAME_SIZE
	.align		4
.L_23:
        /*0024*/ 	.byte	0x04, 0x11
        /*0026*/ 	.short	(.L_25 - .L_24)
	.align		4
.L_24:
        /*0028*/ 	.word	index@($__internal_0_$__cuda_sm10x_tcgen05_guardrail_trap_col_being_dealloced_not_returned_by_alloc)
        /*002c*/ 	.word	0x00000000


	//----- nvinfo : EIATTR_FRAME_SIZE
	.align		4
.L_25:
        /*0030*/ 	.byte	0x04, 0x11
        /*0032*/ 	.short	(.L_27 - .L_26)
	.align		4
.L_26:
        /*0034*/ 	.word	index@(_ZN7cutlass13device_kernelINS_4gemm6kernel13GemmUniversalIN4cute5tupleIJiiiiEEENS1_10collective13CollectiveMmaINS1_35MainloopSm100TmaUmmaWarpSpecializedILi16ELi2ELi4ENS5_IJNS4_1CILi4EEENSA_ILi2EEENSA_ILi1EEEEEEEENS5_IJNSA_ILi256EEENSA_ILi128EEENSA_ILi64EEEEEEaNS5_IJlSD_lEEEaSK_NS4_8TiledMMAINS4_8MMA_AtomIJNS4_21SM100_MMA_S8_2x1SM_SSIaaiLi256ELi128ELNS4_4UMMA5MajorE0ELSP_0ELNSO_8SaturateE0EEEEEENS4_6LayoutINS5_IJSD_SD_SD_EEENS5_IJNSA_ILi0EEESV_SV_EEEEENS5_IJNS4_10UnderscoreESY_SY_EEEEENS4_28SM100_TMA_2SM_LOAD_MULTICASTENS4_14ComposedLayoutINS4_7SwizzleILi2ELi4ELi3EEENS4_18smem_ptr_flag_bitsILi8EEENST_INS5_IJNSA_ILi8EEESI_EEENS5_IJSI_SD_EEEEEEEvNS4_8identityES11_S1B_vS1C_EENS_8epilogue10collective18CollectiveEpilogueINS1E_23Sm100TmaWarpSpecializedILi2ELi2ELi64ELb0ELb0EEEJNS5_IJSH_SH_SI_EEENS5_IJNST_ISH_SD_EENST_ISI_SD_EEEEEaSK_aSK_NS1E_6fusion15FusionCallbacksIS1I_NS1N_17LinearCombinationIaiaiLNS_15FloatRoundStyleE2EEES1J_S1M_JEEENS4_5SM1004TMEM4LOAD26SM100_TMEM_LOAD_32dp32b64xENS4_13SM90_TMA_LOADES1B_NS4_39AutoVectorizingCopyWithAssumedAlignmentILi128EEENS4_14SM90_TMA_STOREES1B_S1Z_S1Z_EEEvvEEEEvNT_6ParamsE)
        /*0038*/ 	.word	0x00000000


	//----- nvinfo : EIATTR_MIN_STACK_SIZE
	.align		4
.L_27:
        /*003c*/ 	.byte	0x04, 0x12
        /*003e*/ 	.short	(.L_29 - .L_28)
	.align		4
.L_28:
        /*0040*/ 	.word	index@(_ZN7cutlass13device_kernelINS_4gemm6kernel13GemmUniversalIN4cute5tupleIJiiiiEEENS1_10collective13CollectiveMmaINS1_35MainloopSm100TmaUmmaWarpSpecializedILi16ELi2ELi4ENS5_IJNS4_1CILi4EEENSA_ILi2EEENSA_ILi1EEEEEEEENS5_IJNSA_ILi256EEENSA_ILi128EEENSA_ILi64EEEEEEaNS5_IJlSD_lEEEaSK_NS4_8TiledMMAINS4_8MMA_AtomIJNS4_21SM100_MMA_S8_2x1SM_SSIaaiLi256ELi128ELNS4_4UMMA5MajorE0ELSP_0ELNSO_8SaturateE0EEEEEENS4_6LayoutINS5_IJSD_SD_SD_EEENS5_IJNSA_ILi0EEESV_SV_EEEEENS5_IJNS4_10UnderscoreESY_SY_EEEEENS4_28SM100_TMA_2SM_LOAD_MULTICASTENS4_14ComposedLayoutINS4_7SwizzleILi2ELi4ELi3EEENS4_18smem_ptr_flag_bitsILi8EEENST_INS5_IJNSA_ILi8EEESI_EEENS5_IJSI_SD_EEEEEEEvNS4_8identityES11_S1B_vS1C_EENS_8epilogue10collective18CollectiveEpilogueINS1E_23Sm100TmaWarpSpecializedILi2ELi2ELi64ELb0ELb0EEEJNS5_IJSH_SH_SI_EEENS5_IJNST_ISH_SD_EENST_ISI_SD_EEEEEaSK_aSK_NS1E_6fusion15FusionCallbacksIS1I_NS1N_17LinearCombinationIaiaiLNS_15FloatRoundStyleE2EEES1J_S1M_JEEENS4_5SM1004TMEM4LOAD26SM100_TMEM_LOAD_32dp32b64xENS4_13SM90_TMA_LOADES1B_NS4_39AutoVectorizingCopyWithAssumedAlignmentILi128EEENS4_14SM90_TMA_STOREES1B_S1Z_S1Z_EEEvvEEEEvNT_6ParamsE)
        /*0044*/ 	.word	0x00000000
.L_29:


//--------------------- .nv.compat                --------------------------
	.section	.nv.compat,"",@"SHT_CUDA_COMPAT_INFO"
	.align	4
        /*0000*/ 	.byte	0x02, 0x09, 0x01, 0x00, 0x02, 0x02, 0x03, 0x00, 0x02, 0x05, 0x06, 0x00, 0x03, 0x07, 0x01, 0x01
        /*0010*/ 	.byte	0x02, 0x03, 0x01, 0x00, 0x02, 0x06, 0x01, 0x00, 0x04, 0x0b, 0x08, 0x00, 0x01, 0x00, 0x00, 0x00
        /*0020*/ 	.byte	0x00, 0x00, 0x00, 0x00


//--------------------- .nv.info._ZN7cutlass13device_kernelINS_4gemm6kernel13GemmUniversalIN4cute5tupleIJiiiiEEENS1_10collective13CollectiveMmaINS1_35MainloopSm100TmaUmmaWarpSpecializedILi16ELi2ELi4ENS5_IJNS4_1CILi4EEENSA_ILi2EEENSA_ILi1EEEEEEEENS5_IJNSA_ILi256EEENSA_ILi128EEENSA_ILi64EEEEEEaNS5_IJlSD_lEEEaSK_NS4_8TiledMMAINS4_8MMA_AtomIJNS4_21SM100_MMA_S8_2x1SM_SSIaaiLi256ELi128ELNS4_4UMMA5MajorE0ELSP_0ELNSO_8SaturateE0EEEEEENS4_6LayoutINS5_IJSD_SD_SD_EEENS5_IJNSA_ILi0EEESV_SV_EEEEENS5_IJNS4_10UnderscoreESY_SY_EEEEENS4_28SM100_TMA_2SM_LOAD_MULTICASTENS4_14ComposedLayoutINS4_7SwizzleILi2ELi4ELi3EEENS4_18smem_ptr_flag_bitsILi8EEENST_INS5_IJNSA_ILi8EEESI_EEENS5_IJSI_SD_EEEEEEEvNS4_8identityES11_S1B_vS1C_EENS_8epilogue10collective18CollectiveEpilogueINS1E_23Sm100TmaWarpSpecializedILi2ELi2ELi64ELb0ELb0EEEJNS5_IJSH_SH_SI_EEENS5_IJNST_ISH_SD_EENST_ISI_SD_EEEEEaSK_aSK_NS1E_6fusion15FusionCallbacksIS1I_NS1N_17LinearCombinationIaiaiLNS_15FloatRoundStyleE2EEES1J_S1M_JEEENS4_5SM1004TMEM4LOAD26SM100_TMEM_LOAD_32dp32b64xENS4_13SM90_TMA_LOADES1B_NS4_39AutoVectorizingCopyWithAssumedAlignmentILi128EEENS4_14SM90_TMA_STOREES1B_S1Z_S1Z_EEEvvEEEEvNT_6ParamsE --------------------------
	.section	.nv.info._ZN7cutlass13device_kernelINS_4gemm6kernel13GemmUniversalIN4cute5tupleIJiiiiEEENS1_10collective13CollectiveMmaINS1_35MainloopSm100TmaUmmaWarpSpecializedILi16ELi2ELi4ENS5_IJNS4_1CILi4EEENSA_ILi2EEENSA_ILi1EEEEEEEENS5_IJNSA_ILi256EEENSA_ILi128EEENSA_ILi64EEEEEEaNS5_IJlSD_lEEEaSK_NS4_8TiledMMAINS4_8MMA_AtomIJNS4_21SM100_MMA_S8_2x1SM_SSIaaiLi256ELi128ELNS4_4UMMA5MajorE0ELSP_0ELNSO_8SaturateE0EEEEEENS4_6LayoutINS5_IJSD_SD_SD_EEENS5_IJNSA_ILi0EEESV_SV_EEEEENS5_IJNS4_10UnderscoreESY_SY_EEEEENS4_28SM100_TMA_2SM_LOAD_MULTICASTENS4_14ComposedLayoutINS4_7SwizzleILi2ELi4ELi3EEENS4_18smem_ptr_flag_bitsILi8EEENST_INS5_IJNSA_ILi8EEESI_EEENS5_IJSI_SD_EEEEEEEvNS4_8identityES11_S1B_vS1C_EENS_8epilogue10collective18CollectiveEpilogueINS1E_23Sm100TmaWarpSpecializedILi2ELi2ELi64ELb0ELb0EEEJNS5_IJSH_SH_SI_EEENS5_IJNST_ISH_SD_EENST_ISI_SD_EEEEEaSK_aSK_NS1E_6fusion15FusionCallbacksIS1I_NS1N_17LinearCombinationIaiaiLNS_15FloatRoundStyleE2EEES1J_S1M_JEEENS4_5SM1004TMEM4LOAD26SM100_TMEM_LOAD_32dp32b64xENS4_13SM90_TMA_LOADES1B_NS4_39AutoVectorizingCopyWithAssumedAlignmentILi128EEENS4_14SM90_TMA_STOREES1B_S1Z_S1Z_EEEvvEEEEvNT_6ParamsE,"",@"SHT_CUDA_INFO"
	.sectionflags	@""
	.align	4


	//----- nvinfo : EIATTR_CUDA_API_VERSION
	.align		4
        /*0000*/ 	.byte	0x04, 0x37
        /*0002*/ 	.short	(.L_31 - .L_30)
.L_30:
        /*0004*/ 	.word	0x00000082


	//----- nvinfo : EIATTR_KPARAM_INFO
	.align		4
.L_31:
        /*0008*/ 	.byte	0x04, 0x17
        /*000a*/ 	.short	(.L_33 - .L_32)
.L_32:
        /*000c*/ 	.word	0x00000000
        /*0010*/ 	.short	0x0000
        /*0012*/ 	.short	0x0000
        /*0014*/ 	.byte	0x00, 0xf0, 0x01, 0x20


	//----- nvinfo : EIATTR_AT_ENTRY_FRAGMENTS
	.align		4
.L_33:
        /*0018*/ 	.byte	0x04, 0x4f
        /*001a*/ 	.short	(.L_35 - .L_34)


	//   ....[0]....
.L_34:
        /*001c*/ 	.word	0x00000007


	//----- nvinfo : EIATTR_RESERVED_SMEM_USED
	.align		4
.L_35:
        /*0020*/ 	.byte	0x01, 0x41
	.zero		2


	//----- nvinfo : EIATTR_SPARSE_MMA_MASK
	.align		4
        /*0024*/ 	.byte	0x03, 0x50
        /*0026*/ 	.short	0x0000


	//----- nvinfo : EIATTR_TCGEN05_2CTA_USED
	.align		4
        /*0028*/ 	.byte	0x01, 0x52
	.zero		2


	//----- nvinfo : EIATTR_MAXREG_COUNT
	.align		4
        /*002c*/ 	.byte	0x03, 0x1b
        /*002e*/ 	.short	0x00ff


	//----- nvinfo : EIATTR_NUM_BARRIERS
	.align		4
        /*0030*/ 	.byte	0x02, 0x4c
        /*0032*/ 	.byte	0x07
	.zero		1


	//----- nvinfo : EIATTR_EXTERNS
	.align		4
        /*0034*/ 	.byte	0x04, 0x0f
        /*0036*/ 	.short	(.L_37 - .L_36)


	//   ....[0]....
	.align		4
.L_36:
        /*0038*/ 	.word	index@(__assertfail)


	//----- nvinfo : EIATTR_MERCURY_ISA_VERSION
	.align		4
.L_37:
        /*003c*/ 	.byte	0x03, 0x5f
        /*003e*/ 	.short	0x0101


	//----- nvinfo : EIATTR_INT_WARP_WIDE_INSTR_OFFSETS
	.align		4
        /*0040*/ 	.byte	0x04, 0x31
        /*0042*/ 	.short	(.L_39 - .L_38)


	//   ....[0]....
.L_38:
        /*0044*/ 	.word	0x00000ed0


	//   ....[1]....
        /*0048*/ 	.word	0x00000f70


	//   ....[2]....
        /*004c*/ 	.word	0x00004b80


	//   ....[3]....
        /*0050*/ 	.word	0x00004ba0


	//   ....[4]....
        /*0054*/ 	.word	0x00004bd0


	//   ....[5]....
        /*0058*/ 	.word	0x000056f0


	//   ....[6]....
        /*005c*/ 	.word	0x00005760


	//   ....[7]....
        /*0060*/ 	.word	0x00005840


	//   ....[8]....
        /*0064*/ 	.word	0x000058f0


	//----- nvinfo : EIATTR_COOP_GROUP_MASK_REGIDS
	.align		4
.L_39:
        /*0068*/ 	.byte	0x04, 0x29
        /*006a*/ 	.short	(.L_41 - .L_40)


	//   ....[0]....
.L_40:
        /*006c*/ 	.word	0xffffffff


	//   ....[1]....
        /*0070*/ 	.word	0xffffffff


	//   ....[2]....
        /*0074*/ 	.word	0xffffffff


	//   ....[3]....
        /*0078*/ 	.word	0xffffffff


	//   ....[4]....
        /*007c*/ 	.word	0xffffffff


	//   ....[5]....
        /*0080*/ 	.word	0xffffffff


	//   ....[6]....
        /*0084*/ 	.word	0xffffffff


	//   ....[7]....
        /*0088*/ 	.word	0xffffffff


	//   ....[8]....
        /*008c*/ 	.word	0xffffffff


	//   ....[9]....
        /*0090*/ 	.word	0xffffffff


	//   ....[10]....
        /*0094*/ 	.word	0xffffffff


	//   ....[11]....
        /*0098*/ 	.word	0xffffffff


	//   ....[12]....
        /*009c*/ 	.word	0xffffffff


	//   ....[13]....
        /*00a0*/ 	.word	0xffffffff


	//----- nvinfo : EIATTR_COOP_GROUP_INSTR_OFFSETS
	.align		4
.L_41:
        /*00a4*/ 	.byte	0x04, 0x28
        /*00a6*/ 	.short	(.L_43 - .L_42)


	//   ....[0]....
.L_42:
        /*00a8*/ 	.word	0x000000b0


	//   ....[1]....
        /*00ac*/ 	.word	0x00000510


	//   ....[2]....
        /*00b0*/ 	.word	0x00000880


	//   ....[3]....
        /*00b4*/ 	.word	0x000009d0


	//   ....[4]....
        /*00b8*/ 	.word	0x00000ac0


	//   ....[5]....
        /*00bc*/ 	.word	0x00000c20


	//   ....[6]....
        /*00c0*/ 	.word	0x00000db0


	//   ....[7]....
        /*00c4*/ 	.word	0x00000ff0


	//   ....[8]....
        /*00c8*/ 	.word	0x000024e0


	//   ....[9]....
        /*00cc*/ 	.word	0x00003a40


	//   ....[10]....
        /*00d0*/ 	.word	0x00003f10


	//   ....[11]....
        /*00d4*/ 	.word	0x00003f40


	//   ....[12]....
        /*00d8*/ 	.word	0x00004a80


	//   ....[13]....
        /*00dc*/ 	.word	0x00004c90


	//----- nvinfo : EIATTR_VRC_CTA_INIT_COUNT
	.align		4
.L_43:
        /*00e0*/ 	.byte	0x02, 0x4a
        /*00e2*/ 	.byte	0x80
	.zero		1


	//----- nvinfo : EIATTR_SYSCALL_OFFSETS
	.align		4
        /*00e4*/ 	.byte	0x04, 0x46
        /*00e6*/ 	.short	(.L_45 - .L_44)


	//   ....[0]....
.L_44:
        /*00e8*/ 	.word	0x000064e0


	//   ....[1]....
        /*00ec*/ 	.word	0x00006620


	//   ....[2]....
        /*00f0*/ 	.word	0x00006e70


	//   ....[3]....
        /*00f4*/ 	.word	0x00008470


	//----- nvinfo : EIATTR_MBARRIER_INSTR_OFFSETS
	.align		4
.L_45:
        /*00f8*/ 	.byte	0x04, 0x39
        /*00fa*/ 	.short	(.L_47 - .L_46)


	//   ....[0]....
.L_46:
        /*00fc*/ 	.word	0x00000660
        /*0100*/ 	.word	0x000000ff
        /*0104*/ 	.word	0x00000000
        /*0108*/ 	.short	0x0100
        /*010a*/ 	.byte	0x04
	.zero		1


	//   ....[1]....
        /*010c*/ 	.word	0x00000670
        /*0110*/ 	.word	0x000000ff
        /*0114*/ 	.word	0x00000080
        /*0118*/ 	.short	0x0100
        /*011a*/ 	.byte	0x04
	.zero		1


	//   ....[2]....
        /*011c*/ 	.word	0x00000680
        /*0120*/ 	.word	0x000000ff
        /*0124*/ 	.word	0x00000008
        /*0128*/ 	.short	0x0100
        /*012a*/ 	.byte	0x04
	.zero		1


	//   ....[3]....
        /*012c*/ 	.word	0x00000690
        /*0130*/ 	.word	0x000000ff
        /*0134*/ 	.word	0x00000088
        /*0138*/ 	.short	0x0100
        /*013a*/ 	.byte	0x04
	.zero		1


	//   ....[4]....
        /*013c*/ 	.word	0x000006a0
        /*0140*/ 	.word	0x000000ff
        /*0144*/ 	.word	0x00000010
        /*0148*/ 	.short	0x0100
        /*014a*/ 	.byte	0x04
	.zero		1


	//   ....[5]....
        /*014c*/ 	.word	0x000006b0
        /*0150*/ 	.word	0x000000ff
        /*0154*/ 	.word	0x00000090
        /*0158*/ 	.short	0x0100
        /*015a*/ 	.byte	0x04
	.zero		1


	//   ....[6]....
        /*015c*/ 	.word	0x000006c0
        /*0160*/ 	.word	0x000000ff
        /*0164*/ 	.word	0x00000018
        /*0168*/ 	.short	0x0100
        /*016a*/ 	.byte	0x04
	.zero		1


	//   ....[7]....
        /*016c*/ 	.word	0x000006d0
        /*0170*/ 	.word	0x000000ff
        /*0174*/ 	.word	0x00000098
        /*0178*/ 	.short	0x0100
        /*017a*/ 	.byte	0x04
	.zero		1


	//   ....[8]....
        /*017c*/ 	.word	0x000006e0
        /*0180*/ 	.word	0x000000ff
        /*0184*/ 	.word	0x00000020
        /*0188*/ 	.short	0x0100
        /*018a*/ 	.byte	0x04
	.zero		1


	//   ....[9]....
        /*018c*/ 	.word	0x000006f0
        /*0190*/ 	.word	0x000000ff
        /*0194*/ 	.word	0x000000a0
        /*0198*/ 	.short	0x0100
        /*019a*/ 	.byte	0x04
	.zero		1


	//   ....[10]....
        /*019c*/ 	.word	0x00000700
        /*01a0*/ 	.word	0x000000ff
        /*01a4*/ 	.word	0x00000028
        /*01a8*/ 	.short	0x0100
        /*01aa*/ 	.byte	0x04
	.zero		1


	//   ....[11]....
        /*01ac*/ 	.word	0x00000710
        /*01b0*/ 	.word	0x000000ff
        /*01b4*/ 	.word	0x000000a8
        /*01b8*/ 	.short	0x0100
        /*01ba*/ 	.byte	0x04
	.zero		1


	//   ....[12]....
        /*01bc*/ 	.word	0x00000720
        /*01c0*/ 	.word	0x000000ff
        /*01c4*/ 	.word	0x00000030
        /*01c8*/ 	.short	0x0100
        /*01ca*/ 	.byte	0x04
	.zero		1


	//   ....[13]....
        /*01cc*/ 	.word	0x00000730
        /*01d0*/ 	.word	0x000000ff
        /*01d4*/ 	.word	0x000000b0
        /*01d8*/ 	.short	0x0100
        /*01da*/ 	.byte	0x04
	.zero		1


	//   ....[14]....
        /*01dc*/ 	.word	0x00000740
        /*01e0*/ 	.word	0x000000ff
        /*01e4*/ 	.word	0x00000038
        /*01e8*/ 	.short	0x0100
        /*01ea*/ 	.byte	0x04
	.zero		1


	//   ....[15]....
        /*01ec*/ 	.word	0x00000750
        /*01f0*/ 	.word	0x000000ff
        /*01f4*/ 	.word	0x000000b8
        /*01f8*/ 	.short	0x0100
        /*01fa*/ 	.byte	0x04
	.zero		1


	//   ....[16]....
        /*01fc*/ 	.word	0x00000760
        /*0200*/ 	.word	0x000000ff
        /*0204*/ 	.word	0x00000040
        /*0208*/ 	.short	0x0100
        /*020a*/ 	.byte	0x04
	.zero		1


	//   ....[17]....
        /*020c*/ 	.word	0x00000770
        /*0210*/ 	.word	0x000000ff
        /*0214*/ 	.word	0x000000c0
        /*0218*/ 	.short	0x0100
        /*021a*/ 	.byte	0x04
	.zero		1


	//   ....[18]....
        /*021c*/ 	.word	0x00000780
        /*0220*/ 	.word	0x000000ff
        /*0224*/ 	.word	0x00000048
        /*0228*/ 	.short	0x0100
        /*022a*/ 	.byte	0x04
	.zero		1


	//   ....[19]....
        /*022c*/ 	.word	0x00000790
        /*0230*/ 	.word	0x000000ff
        /*0234*/ 	.word	0x000000c8
        /*0238*/ 	.short	0x0100
        /*023a*/ 	.byte	0x04
	.zero		1


	//   ....[20]....
        /*023c*/ 	.word	0x000007a0
        /*0240*/ 	.word	0x000000ff
        /*0244*/ 	.word	0x00000050
        /*0248*/ 	.short	0x0100
        /*024a*/ 	.byte	0x04
	.zero		1


	//   ....[21]....
        /*024c*/ 	.word	0x000007b0
        /*0250*/ 	.word	0x000000ff
        /*0254*/ 	.word	0x000000d0
        /*0258*/ 	.short	0x0100
        /*025a*/ 	.byte	0x04
	.zero		1


	//   ....[22]....
        /*025c*/ 	.word	0x000007c0
        /*0260*/ 	.word	0x000000ff
        /*0264*/ 	.word	0x00000058
        /*0268*/ 	.short	0x0100
        /*026a*/ 	.byte	0x04
	.zero		1


	//   ....[23]....
        /*026c*/ 	.word	0x000007d0
        /*0270*/ 	.word	0x000000ff
        /*0274*/ 	.word	0x000000d8
        /*0278*/ 	.short	0x0100
        /*027a*/ 	.byte	0x04
	.zero		1


	//   ....[24]....
        /*027c*/ 	.word	0x000007e0
        /*0280*/ 	.word	0x000000ff
        /*0284*/ 	.word	0x00000060
        /*0288*/ 	.short	0x0100
        /*028a*/ 	.byte	0x04
	.zero		1


	//   ....[25]....
        /*028c*/ 	.word	0x000007f0
        /*0290*/ 	.word	0x000000ff
        /*0294*/ 	.word	0x000000e0
        /*0298*/ 	.short	0x0100
        /*029a*/ 	.byte	0x04
	.zero		1


	//   ....[26]....
        /*029c*/ 	.word	0x00000800
        /*02a0*/ 	.word	0x000000ff
        /*02a4*/ 	.word	0x00000068
        /*02a8*/ 	.short	0x0100
        /*02aa*/ 	.byte	0x04
	.zero		1


	//   ....[27]....
        /*02ac*/ 	.word	0x00000810
        /*02b0*/ 	.word	0x000000ff
        /*02b4*/ 	.word	0x000000e8
        /*02b8*/ 	.short	0x0100
        /*02ba*/ 	.byte	0x04
	.zero		1


	//   ....[28]....
        /*02bc*/ 	.word	0x00000820
        /*02c0*/ 	.word	0x000000ff
        /*02c4*/ 	.word	0x00000070
        /*02c8*/ 	.short	0x0100
        /*02ca*/ 	.byte	0x04
	.zero		1


	//   ....[29]....
        /*02cc*/ 	.word	0x00000830
        /*02d0*/ 	.word	0x000000ff
        /*02d4*/ 	.word	0x000000f0
        /*02d8*/ 	.short	0x0100
        /*02da*/ 	.byte	0x04
	.zero		1


	//   ....[30]....
        /*02dc*/ 	.word	0x00000840
        /*02e0*/ 	.word	0x000000ff
        /*02e4*/ 	.word	0x00000078
        /*02e8*/ 	.short	0x0100
        /*02ea*/ 	.byte	0x04
	.zero		1


	//   ....[31]....
        /*02ec*/ 	.word	0x00000850
        /*02f0*/ 	.word	0x000000ff
        /*02f4*/ 	.word	0x000000f8
        /*02f8*/ 	.short	0x0100
        /*02fa*/ 	.byte	0x04
	.zero		1


	//   ....[32]....
        /*02fc*/ 	.word	0x00000980
        /*0300*/ 	.word	0x000000ff
        /*0304*/ 	.word	0x00000100
        /*0308*/ 	.short	0x0100
        /*030a*/ 	.byte	0x04
	.zero		1


	//   ....[33]....
        /*030c*/ 	.word	0x00000990
        /*0310*/ 	.word	0x000000ff
        /*0314*/ 	.word	0x00000110
        /*0318*/ 	.short	0x0100
        /*031a*/ 	.byte	0x04
	.zero		1


	//   ....[34]....
        /*031c*/ 	.word	0x000009a0
        /*0320*/ 	.word	0x000000ff
        /*0324*/ 	.word	0x00000108
        /*0328*/ 	.short	0x0100
        /*032a*/ 	.byte	0x04
	.zero		1


	//   ....[35]....
        /*032c*/ 	.word	0x000009b0
        /*0330*/ 	.word	0x000000ff
        /*0334*/ 	.word	0x00000118
        /*0338*/ 	.short	0x0100
        /*033a*/ 	.byte	0x04
	.zero		1


	//   ....[36]....
        /*033c*/ 	.word	0x00000a90
        /*0340*/ 	.word	0x000000ff
        /*0344*/ 	.word	0x00000120
        /*0348*/ 	.short	0x0100
        /*034a*/ 	.byte	0x06
	.zero		1


	//   ....[37]....
        /*034c*/ 	.word	0x00000aa0
        /*0350*/ 	.word	0x000000ff
        /*0354*/ 	.word	0x00000128
        /*0358*/ 	.short	0x0100
        /*035a*/ 	.byte	0x06
	.zero		1


	//   ....[38]....
        /*035c*/ 	.word	0x00000bd0
        /*0360*/ 	.word	0x000000ff
        /*0364*/ 	.word	0x00000130
        /*0368*/ 	.short	0x0100
        /*036a*/ 	.byte	0x06
	.zero		1


	//   ....[39]....
        /*036c*/ 	.word	0x00000be0
        /*0370*/ 	.word	0x000000ff
        /*0374*/ 	.word	0x00000140
        /*0378*/ 	.short	0x0100
        /*037a*/ 	.byte	0x06
	.zero		1


	//   ....[40]....
        /*037c*/ 	.word	0x00000bf0
        /*0380*/ 	.word	0x000000ff
        /*0384*/ 	.word	0x00000138
        /*0388*/ 	.short	0x0100
        /*038a*/ 	.byte	0x06
	.zero		1


	//   ....[41]....
        /*038c*/ 	.word	0x00000c00
        /*0390*/ 	.word	0x000000ff
        /*0394*/ 	.word	0x00000148
        /*0398*/ 	.short	0x0100
        /*039a*/ 	.byte	0x06
	.zero		1


	//   ....[42]....
        /*039c*/ 	.word	0x00000d20
        /*03a0*/ 	.word	0x000000ff
        /*03a4*/ 	.word	0x00000150
        /*03a8*/ 	.short	0x0100
        /*03aa*/ 	.byte	0x04
	.zero		1


	//   ....[43]....
        /*03ac*/ 	.word	0x00000d30
        /*03b0*/ 	.word	0x000000ff
        /*03b4*/ 	.word	0x00000170
        /*03b8*/ 	.short	0x0100
        /*03ba*/ 	.byte	0x04
	.zero		1


	//   ....[44]....
        /*03bc*/ 	.word	0x00000d40
        /*03c0*/ 	.word	0x000000ff
        /*03c4*/ 	.word	0x00000158
        /*03c8*/ 	.short	0x0100
        /*03ca*/ 	.byte	0x04
	.zero		1


	//   ....[45]....
        /*03cc*/ 	.word	0x00000d50
        /*03d0*/ 	.word	0x000000ff
        /*03d4*/ 	.word	0x00000178
        /*03d8*/ 	.short	0x0100
        /*03da*/ 	.byte	0x04
	.zero		1


	//   ....[46]....
        /*03dc*/ 	.word	0x00000d60
        /*03e0*/ 	.word	0x000000ff
        /*03e4*/ 	.word	0x00000160
        /*03e8*/ 	.short	0x0100
        /*03ea*/ 	.byte	0x04
	.zero		1


	//   ....[47]....
        /*03ec*/ 	.word	0x00000d70
        /*03f0*/ 	.word	0x000000ff
        /*03f4*/ 	.word	0x00000180
        /*03f8*/ 	.short	0x0100
        /*03fa*/ 	.byte	0x04
	.zero		1


	//   ....[48]....
        /*03fc*/ 	.word	0x00000d80
        /*0400*/ 	.word	0x000000ff
        /*0404*/ 	.word	0x00000168
        /*0408*/ 	.short	0x0100
        /*040a*/ 	.byte	0x04
	.zero		1


	//   ....[49]....
        /*040c*/ 	.word	0x00000d90
        /*0410*/ 	.word	0x000000ff
        /*0414*/ 	.word	0x00000188
        /*0418*/ 	.short	0x0100
        /*041a*/ 	.byte	0x04
	.zero		1


	//   ....[50]....
        /*041c*/ 	.word	0x00000e80
        /*0420*/ 	.word	0x000000ff
        /*0424*/ 	.word	0x00000190
        /*0428*/ 	.short	0x0100
        /*042a*/ 	.byte	0x04
	.zero		1


	//   ....[51]....
        /*042c*/ 	.word	0x00000e90
        /*0430*/ 	.word	0x000000ff
        /*0434*/ 	.word	0x000001a0
        /*0438*/ 	.short	0x0100
        /*043a*/ 	.byte	0x04
	.zero		1


	//   ....[52]....
        /*043c*/ 	.word	0x00000ea0
        /*0440*/ 	.word	0x000000ff
        /*0444*/ 	.word	0x00000198
        /*0448*/ 	.short	0x0100
        /*044a*/ 	.byte	0x04
	.zero		1


	//   ....[53]....
        /*044c*/ 	.word	0x00000eb0
        /*0450*/ 	.word	0x000000ff
        /*0454*/ 	.word	0x000001a8
        /*0458*/ 	.short	0x0100
        /*045a*/ 	.byte	0x04
	.zero		1


	//   ....[54]....
        /*045c*/ 	.word	0x00000fb0
        /*0460*/ 	.word	0x000000ff
        /*0464*/ 	.word	0x000001b0
        /*0468*/ 	.short	0x0100
        /*046a*/ 	.byte	0x06
	.zero		1


	//   ....[55]....
        /*046c*/ 	.word	0x00001ce0
        /*0470*/ 	.word	0x00000003
        /*0474*/ 	.word	0x000001a0
        /*0478*/ 	.short	0x010a
        /*047a*/ 	.byte	0xff
	.zero		1


	//   ....[56]....
        /*047c*/ 	.word	0x00001d10
        /*0480*/ 	.word	0x00000003
        /*0484*/ 	.word	0x00000190
        /*0488*/ 	.short	0x0101
        /*048a*/ 	.byte	0xff
	.zero		1


	//   ....[57]....
        /*048c*/ 	.word	0x00001dd0
        /*0490*/ 	.word	0x000000ff
        /*0494*/ 	.word	0x00000080
        /*0498*/ 	.short	0x010a
        /*049a*/ 	.byte	0x04
	.zero		1


	//   ....[58]....
        /*049c*/ 	.word	0x00001ea0
        /*04a0*/ 	.word	0x000000ff
        /*04a4*/ 	.word	0x00000080
        /*04a8*/ 	.short	0x010a
        /*04aa*/ 	.byte	0x21
	.zero		1


	//   ....[59]....
        /*04ac*/ 	.word	0x00002050
        /*04b0*/ 	.word	0x000000ff
        /*04b4*/ 	.word	0x00000080
        /*04b8*/ 	.short	0x010a
        /*04ba*/ 	.byte	0x07
	.zero		1


	//   ....[60]....
        /*04bc*/ 	.word	0x00002170
        /*04c0*/ 	.word	0x000000ff
        /*04c4*/ 	.word	0x00000128
        /*04c8*/ 	.short	0x0101
        /*04ca*/ 	.byte	0x06
	.zero		1


	//   ....[61]....
        /*04cc*/ 	.word	0x00002190
        /*04d0*/ 	.word	0x000000ff
        /*04d4*/ 	.word	0x00000080
        /*04d8*/ 	.short	0x010a
        /*04da*/ 	.byte	0x04
	.zero		1


	//   ....[62]....
        /*04dc*/ 	.word	0x00002210
        /*04e0*/ 	.word	0x000000ff
        /*04e4*/ 	.word	0x00000080
        /*04e8*/ 	.short	0x010a
        /*04ea*/ 	.byte	0x11
	.zero		1


	//   ....[63]....
        /*04ec*/ 	.word	0x000023a0
        /*04f0*/ 	.word	0x000000ff
        /*04f4*/ 	.word	0x00000080
        /*04f8*/ 	.short	0x010a
        /*04fa*/ 	.byte	0x08
	.zero		1


	//   ....[64]....
        /*04fc*/ 	.word	0x00002510
        /*0500*/ 	.word	0x00000003
        /*0504*/ 	.word	0x00000130
        /*0508*/ 	.short	0x010a
        /*050a*/ 	.byte	0xff
	.zero		1


	//   ....[65]....
        /*050c*/ 	.word	0x00002660
        /*0510*/ 	.word	0x00000000
        /*0514*/ 	.word	0x00000000
        /*0518*/ 	.short	0x0101
        /*051a*/ 	.byte	0xff
	.zero		1


	//   ....[66]....
        /*051c*/ 	.word	0x00002c00
        /*0520*/ 	.word	0x000000ff
        /*0524*/ 	.word	0x00000000
        /*0528*/ 	.short	0x010a
        /*052a*/ 	.byte	0x04
	.zero		1


	//   ....[67]....
        /*052c*/ 	.word	0x00002c90
        /*0530*/ 	.word	0x000000ff
        /*0534*/ 	.word	0x00000000
        /*0538*/ 	.short	0x010a
        /*053a*/ 	.byte	0x05
	.zero		1


	//   ....[68]....
        /*053c*/ 	.word	0x00002d20
        /*0540*/ 	.word	0x000000ff
        /*0544*/ 	.word	0x00000000
        /*0548*/ 	.short	0x010a
        /*054a*/ 	.byte	0x05
	.zero		1


	//   ....[69]....
        /*054c*/ 	.word	0x00002db0
        /*0550*/ 	.word	0x000000ff
        /*0554*/ 	.word	0x00000000
        /*0558*/ 	.short	0x010a
        /*055a*/ 	.byte	0x05
	.zero		1


	//   ....[70]....
        /*055c*/ 	.word	0x00002e40
        /*0560*/ 	.word	0x000000ff
        /*0564*/ 	.word	0x00000000
        /*0568*/ 	.short	0x010a
        /*056a*/ 	.byte	0x05
	.zero		1


	//   ....[71]....
        /*056c*/ 	.word	0x00002ed0
        /*0570*/ 	.word	0x000000ff
        /*0574*/ 	.word	0x00000000
        /*0578*/ 	.short	0x010a
        /*057a*/ 	.byte	0x05
	.zero		1


	//   ....[72]....
        /*057c*/ 	.word	0x00002f60
        /*0580*/ 	.word	0x000000ff
        /*0584*/ 	.word	0x00000000
        /*0588*/ 	.short	0x010a
        /*058a*/ 	.byte	0x05
	.zero		1


	//   ....[73]....
        /*058c*/ 	.word	0x00002ff0
        /*0590*/ 	.word	0x000000ff
        /*0594*/ 	.word	0x00000000
        /*0598*/ 	.short	0x010a
        /*059a*/ 	.byte	0x05
	.zero		1


	//   ....[74]....
        /*059c*/ 	.word	0x00003080
        /*05a0*/ 	.word	0x000000ff
        /*05a4*/ 	.word	0x00000000
        /*05a8*/ 	.short	0x010a
        /*05aa*/ 	.byte	0x05
	.zero		1


	//   ....[75]....
        /*05ac*/ 	.word	0x00003110
        /*05b0*/ 	.word	0x000000ff
        /*05b4*/ 	.word	0x00000000
        /*05b8*/ 	.short	0x010a
        /*05ba*/ 	.byte	0x05
	.zero		1


	//   ....[76]....
        /*05bc*/ 	.word	0x000031a0
        /*05c0*/ 	.word	0x000000ff
        /*05c4*/ 	.word	0x00000000
        /*05c8*/ 	.short	0x010a
        /*05ca*/ 	.byte	0x05
	.zero		1


	//   ....[77]....
        /*05cc*/ 	.word	0x00003230
        /*05d0*/ 	.word	0x000000ff
        /*05d4*/ 	.word	0x00000000
        /*05d8*/ 	.short	0x010a
        /*05da*/ 	.byte	0x05
	.zero		1


	//   ....[78]....
        /*05dc*/ 	.word	0x000032c0
        /*05e0*/ 	.word	0x000000ff
        /*05e4*/ 	.word	0x00000000
        /*05e8*/ 	.short	0x010a
        /*05ea*/ 	.byte	0x05
	.zero		1


	//   ....[79]....
        /*05ec*/ 	.word	0x00003350
        /*05f0*/ 	.word	0x000000ff
        /*05f4*/ 	.word	0x00000000
        /*05f8*/ 	.short	0x010a
        /*05fa*/ 	.byte	0x05
	.zero		1


	//   ....[80]....
        /*05fc*/ 	.word	0x000033e0
        /*0600*/ 	.word	0x000000ff
        /*0604*/ 	.word	0x00000000
        /*0608*/ 	.short	0x010a
        /*060a*/ 	.byte	0x05
	.zero		1


	//   ....[81]....
        /*060c*/ 	.word	0x00003480
        /*0610*/ 	.word	0x00000000
        /*0614*/ 	.word	0x00000000
        /*0618*/ 	.short	0x010a
        /*061a*/ 	.byte	0xff
	.zero		1


	//   ....[82]....
        /*061c*/ 	.word	0x000035a0
        /*0620*/ 	.word	0x00000002
        /*0624*/ 	.word	0x00000190
        /*0628*/ 	.short	0x010a
        /*062a*/ 	.byte	0xff
	.zero		1


	//   ....[83]....
        /*062c*/ 	.word	0x00003600
        /*0630*/ 	.word	0x00000004
        /*0634*/ 	.word	0x00000000
        /*0638*/ 	.short	0x0101
        /*063a*/ 	.byte	0xff
	.zero		1


	//   ....[84]....
        /*063c*/ 	.word	0x00003620
        /*0640*/ 	.word	0x000000ff
        /*0644*/ 	.word	0x00000140
        /*0648*/ 	.short	0x010a
        /*064a*/ 	.byte	0x04
	.zero		1


	//   ....[85]....
        /*064c*/ 	.word	0x00003740
        /*0650*/ 	.word	0x00000002
        /*0654*/ 	.word	0x00000130
        /*0658*/ 	.short	0x010a
        /*065a*/ 	.byte	0xff
	.zero		1


	//   ....[86]....
        /*065c*/ 	.word	0x00003850
        /*0660*/ 	.word	0x00000002
        /*0664*/ 	.word	0x00000000
        /*0668*/ 	.short	0x0101
        /*066a*/ 	.byte	0xff
	.zero		1


	//   ....[87]....
        /*066c*/ 	.word	0x000038e0
        /*0670*/ 	.word	0x000000ff
        /*0674*/ 	.word	0x00000140
        /*0678*/ 	.short	0x0106
        /*067a*/ 	.byte	0x04
	.zero		1


	//   ....[88]....
        /*067c*/ 	.word	0x00003900
        /*0680*/ 	.word	0x000000ff
        /*0684*/ 	.word	0x00000140
        /*0688*/ 	.short	0x010a
        /*068a*/ 	.byte	0x04
	.zero		1


	//   ....[89]....
        /*068c*/ 	.word	0x00003990
        /*0690*/ 	.word	0x000000ff
        /*0694*/ 	.word	0x00000140
        /*0698*/ 	.short	0x0106
        /*069a*/ 	.byte	0x07
	.zero		1


	//   ....[90]....
        /*069c*/ 	.word	0x000039d0
        /*06a0*/ 	.word	0x00000000
        /*06a4*/ 	.word	0x00000140
        /*06a8*/ 	.short	0x010a
        /*06aa*/ 	.byte	0xff
	.zero		1


	//   ....[91]....
        /*06ac*/ 	.word	0x00003c10
        /*06b0*/ 	.word	0x000000ff
        /*06b4*/ 	.word	0x00000008
        /*06b8*/ 	.short	0x010a
        /*06ba*/ 	.byte	0x05
	.zero		1


	//   ....[92]....
        /*06bc*/ 	.word	0x00003c30
        /*06c0*/ 	.word	0x000000ff
        /*06c4*/ 	.word	0x00000008
        /*06c8*/ 	.short	0x010a
        /*06ca*/ 	.byte	0x05
	.zero		1


	//   ....[93]....
        /*06cc*/ 	.word	0x00003dc0
        /*06d0*/ 	.word	0x000000ff
        /*06d4*/ 	.word	0x00000008
        /*06d8*/ 	.short	0x010a
        /*06da*/ 	.byte	0x05
	.zero		1


	//   ....[94]....
        /*06dc*/ 	.word	0x00003de0
        /*06e0*/ 	.word	0x000000ff
        /*06e4*/ 	.word	0x00000008
        /*06e8*/ 	.short	0x010a
        /*06ea*/ 	.byte	0x05
	.zero		1


	//   ....[95]....
        /*06ec*/ 	.word	0x00003ea0
        /*06f0*/ 	.word	0x000000ff
        /*06f4*/ 	.word	0x00000000
        /*06f8*/ 	.short	0x0101
        /*06fa*/ 	.byte	0x04
	.zero		1


	//   ....[96]....
        /*06fc*/ 	.word	0x000041a0
        /*0700*/ 	.word	0x00000000
        /*0704*/ 	.word	0x00000130
        /*0708*/ 	.short	0x010a
        /*070a*/ 	.byte	0xff
	.zero		1


	//   ....[97]....
        /*070c*/ 	.word	0x00004260
        /*0710*/ 	.word	0x00000000
        /*0714*/ 	.word	0x00000000
        /*0718*/ 	.short	0x0101
        /*071a*/ 	.byte	0xff
	.zero		1


	//   ....[98]....
        /*071c*/ 	.word	0x00004320
        /*0720*/ 	.word	0x000000ff
        /*0724*/ 	.word	0x00000000
        /*0728*/ 	.short	0x010a
        /*072a*/ 	.byte	0x04
	.zero		1


	//   ....[99]....
        /*072c*/ 	.word	0x00004330
        /*0730*/ 	.word	0x000000ff
        /*0734*/ 	.word	0x00000170
        /*0738*/ 	.short	0x010a
        /*073a*/ 	.byte	0x17
	.zero		1


	//   ....[100]....
        /*073c*/ 	.word	0x000043e0
        /*0740*/ 	.word	0x000000ff
        /*0744*/ 	.word	0x00000000
        /*0748*/ 	.short	0x010a
        /*074a*/ 	.byte	0x05
	.zero		1


	//   ....[101]....
        /*074c*/ 	.word	0x00004520
        /*0750*/ 	.word	0x000000ff
        /*0754*/ 	.word	0x00000000
        /*0758*/ 	.short	0x010a
        /*075a*/ 	.byte	0x04
	.zero		1


	//   ....[102]....
        /*075c*/ 	.word	0x00004770
        /*0760*/ 	.word	0x000000ff
        /*0764*/ 	.word	0x00000000
        /*0768*/ 	.short	0x010a
        /*076a*/ 	.byte	0x04
	.zero		1


	//   ....[103]....
        /*076c*/ 	.word	0x00004800
        /*0770*/ 	.word	0x000000ff
        /*0774*/ 	.word	0x00000000
        /*0778*/ 	.short	0x010a
        /*077a*/ 	.byte	0x05
	.zero		1


	//   ....[104]....
        /*077c*/ 	.word	0x00004890
        /*0780*/ 	.word	0x000000ff
        /*0784*/ 	.word	0x00000000
        /*0788*/ 	.short	0x010a
        /*078a*/ 	.byte	0x05
	.zero		1


	//   ....[105]....
        /*078c*/ 	.word	0x00004930
        /*0790*/ 	.word	0x00000000
        /*0794*/ 	.word	0x00000000
        /*0798*/ 	.short	0x010a
        /*079a*/ 	.byte	0xff
	.zero		1


	//   ....[106]....
        /*079c*/ 	.word	0x00004970
        /*07a0*/ 	.word	0x00000000
        /*07a4*/ 	.word	0x00000000
        /*07a8*/ 	.short	0x010a
        /*07aa*/ 	.byte	0xff
	.zero		1


	//   ....[107]....
        /*07ac*/ 	.word	0x000049e0
        /*07b0*/ 	.word	0x000000ff
        /*07b4*/ 	.word	0x00000000
        /*07b8*/ 	.short	0x0101
        /*07ba*/ 	.byte	0x04
	.zero		1


	//   ....[108]....
        /*07bc*/ 	.word	0x00004a20
        /*07c0*/ 	.word	0x000000ff
        /*07c4*/ 	.word	0x000001b0
        /*07c8*/ 	.short	0x010a
        /*07ca*/ 	.byte	0x11
	.zero		1


	//   ....[109]....
        /*07cc*/ 	.word	0x00004a70
        /*07d0*/ 	.word	0x000000ff
        /*07d4*/ 	.word	0x00000000
        /*07d8*/ 	.short	0x0101
        /*07da*/ 	.byte	0x04
	.zero		1


	//   ....[110]....
        /*07dc*/ 	.word	0x00004ef0
        /*07e0*/ 	.word	0x0000000c
        /*07e4*/ 	.word	0x00000130
        /*07e8*/ 	.short	0x010a
        /*07ea*/ 	.byte	0xff
	.zero		1


	//   ....[111]....
        /*07ec*/ 	.word	0x00005060
        /*07f0*/ 	.word	0x00000000
        /*07f4*/ 	.word	0x00000000
        /*07f8*/ 	.short	0x0101
        /*07fa*/ 	.byte	0xff
	.zero		1


	//   ....[112]....
        /*07fc*/ 	.word	0x000054f0
        /*0800*/ 	.word	0x000000ff
        /*0804*/ 	.word	0x00000128
        /*0808*/ 	.short	0x010a
        /*080a*/ 	.byte	0x15
	.zero		1


	//   ....[113]....
        /*080c*/ 	.word	0x00005670
        /*0810*/ 	.word	0x000000ff
        /*0814*/ 	.word	0x00000110
        /*0818*/ 	.short	0x010a
        /*081a*/ 	.byte	0x15
	.zero		1


	//   ....[114]....
        /*081c*/ 	.word	0x000057f0
        /*0820*/ 	.word	0x000000ff
        /*0824*/ 	.word	0x00000100
        /*0828*/ 	.short	0x010b
        /*082a*/ 	.byte	0x15
	.zero		1


	//   ....[115]....
        /*082c*/ 	.word	0x00005800
        /*0830*/ 	.word	0x000000ff
        /*0834*/ 	.word	0x00000000
        /*0838*/ 	.short	0x0101
        /*083a*/ 	.byte	0x06
	.zero		1


	//   ....[116]....
        /*083c*/ 	.word	0x00005810
        /*0840*/ 	.word	0x000000ff
        /*0844*/ 	.word	0x00000118
        /*0848*/ 	.short	0x010a
        /*084a*/ 	.byte	0x15
	.zero		1


	//   ....[117]....
        /*084c*/ 	.word	0x000059f0
        /*0850*/ 	.word	0x000000ff
        /*0854*/ 	.word	0x00000108
        /*0858*/ 	.short	0x010b
        /*085a*/ 	.byte	0x15
	.zero		1


	//   ....[118]....
        /*085c*/ 	.word	0x00005a00
        /*0860*/ 	.word	0x000000ff
        /*0864*/ 	.word	0x00000000
        /*0868*/ 	.short	0x0101
        /*086a*/ 	.byte	0x21
	.zero		1


	//   ....[119]....
        /*086c*/ 	.word	0x00005a30
        /*0870*/ 	.word	0x000000ff
        /*0874*/ 	.word	0x00000110
        /*0878*/ 	.short	0x010a
        /*087a*/ 	.byte	0x15
	.zero		1


	//   ....[120]....
        /*087c*/ 	.word	0x00005a70
        /*0880*/ 	.word	0x00000000
        /*0884*/ 	.word	0x00000118
        /*0888*/ 	.short	0x010a
        /*088a*/ 	.byte	0xff
	.zero		1


	//   ....[121]....
        /*088c*/ 	.word	0x00005d90
        /*0890*/ 	.word	0x00000003
        /*0894*/ 	.word	0x00000130
        /*0898*/ 	.short	0x010a
        /*089a*/ 	.byte	0xff
	.zero		1


	//   ....[122]....
        /*089c*/ 	.word	0x00005f10
        /*08a0*/ 	.word	0x00000000
        /*08a4*/ 	.word	0x00000000
        /*08a8*/ 	.short	0x0101
        /*08aa*/ 	.byte	0xff
	.zero		1


	//   ....[123]....
        /*08ac*/ 	.word	0x00006a30
        /*08b0*/ 	.word	0x00000003
        /*08b4*/ 	.word	0x00000100
        /*08b8*/ 	.short	0x010a
        /*08ba*/ 	.byte	0xff
	.zero		1


	//   ....[124]....
        /*08bc*/ 	.word	0x00006a50
        /*08c0*/ 	.word	0x00000092
        /*08c4*/ 	.word	0x00000150
        /*08c8*/ 	.short	0x010a
        /*08ca*/ 	.byte	0xff
	.zero		1


	//   ....[125]....
        /*08cc*/ 	.word	0x00006b90
        /*08d0*/ 	.word	0x00000003
        /*08d4*/ 	.word	0x00000100
        /*08d8*/ 	.short	0x010a
        /*08da*/ 	.byte	0xff
	.zero		1


	//   ....[126]....
        /*08dc*/ 	.word	0x00006cf0
        /*08e0*/ 	.word	0x00000000
        /*08e4*/ 	.word	0x00000000
        /*08e8*/ 	.short	0x0101
        /*08ea*/ 	.byte	0xff
	.zero		1


	//   ....[127]....
        /*08ec*/ 	.word	0x00006d50
        /*08f0*/ 	.word	0x00000092
        /*08f4*/ 	.word	0x00000150
        /*08f8*/ 	.short	0x010a
        /*08fa*/ 	.byte	0xff
	.zero		1


	//   ....[128]....
        /*08fc*/ 	.word	0x000080e0
        /*0900*/ 	.word	0x00000072
        /*0904*/ 	.word	0x00000100
        /*0908*/ 	.short	0x010a
        /*090a*/ 	.byte	0xff
	.zero		1


	//   ....[129]....
        /*090c*/ 	.word	0x000081b0
        /*0910*/ 	.word	0x00000072
        /*0914*/ 	.word	0x00000100
        /*0918*/ 	.short	0x010a
        /*091a*/ 	.byte	0xff
	.zero		1


	//   ....[130]....
        /*091c*/ 	.word	0x000082f0
        /*0920*/ 	.word	0x00000003
        /*0924*/ 	.word	0x00000000
        /*0928*/ 	.short	0x0101
        /*092a*/ 	.byte	0xff
	.zero		1


	//   ....[131]....
        /*092c*/ 	.word	0x000085d0
        /*0930*/ 	.word	0x00000092
        /*0934*/ 	.word	0x00000000
        /*0938*/ 	.short	0x0101
        /*093a*/ 	.byte	0xff
	.zero		1


	//   ....[132]....
        /*093c*/ 	.word	0x00009870
        /*0940*/ 	.word	0x00000003
        /*0944*/ 	.word	0x000001a0
        /*0948*/ 	.short	0x010a
        /*094a*/ 	.byte	0xff
	.zero		1


	//   ....[133]....
        /*094c*/ 	.word	0x000098d0
        /*0950*/ 	.word	0x00000000
        /*0954*/ 	.word	0x00000080
        /*0958*/ 	.short	0x010a
        /*095a*/ 	.byte	0xff
	.zero		1


	//   ....[134]....
        /*095c*/ 	.word	0x00009930
        /*0960*/ 	.word	0x00000000
        /*0964*/ 	.word	0x00000080
        /*0968*/ 	.short	0x010a
        /*096a*/ 	.byte	0xff
	.zero		1


	//   ....[135]....
        /*096c*/ 	.word	0x00009980
        /*0970*/ 	.word	0x00000003
        /*0974*/ 	.word	0x00000130
        /*0978*/ 	.short	0x010a
        /*097a*/ 	.byte	0xff
	.zero		1


	//   ....[136]....
        /*097c*/ 	.word	0x000099e0
        /*0980*/ 	.word	0x00000000
        /*0984*/ 	.word	0x00000000
        /*0988*/ 	.short	0x010a
        /*098a*/ 	.byte	0xff
	.zero		1


	//   ....[137]....
        /*098c*/ 	.word	0x00009a40
        /*0990*/ 	.word	0x00000000
        /*0994*/ 	.word	0x00000000
        /*0998*/ 	.short	0x010a
        /*099a*/ 	.byte	0xff
	.zero		1


	//   ....[138]....
        /*099c*/ 	.word	0x00009aa0
        /*09a0*/ 	.word	0x00000000
        /*09a4*/ 	.word	0x00000000
        /*09a8*/ 	.short	0x010a
        /*09aa*/ 	.byte	0xff
	.zero		1


	//   ....[139]....
        /*09ac*/ 	.word	0x00009b00
        /*09b0*/ 	.word	0x00000000
        /*09b4*/ 	.word	0x00000000
        /*09b8*/ 	.short	0x010a
        /*09ba*/ 	.byte	0xff
	.zero		1


	//   ....[140]....
        /*09bc*/ 	.word	0x00009b60
        /*09c0*/ 	.word	0x00000000
        /*09c4*/ 	.word	0x00000000
        /*09c8*/ 	.short	0x010a
        /*09ca*/ 	.byte	0xff
	.zero		1


	//   ....[141]....
        /*09cc*/ 	.word	0x00009bc0
        /*09d0*/ 	.word	0x00000000
        /*09d4*/ 	.word	0x00000000
        /*09d8*/ 	.short	0x010a
        /*09da*/ 	.byte	0xff
	.zero		1


	//   ....[142]....
        /*09dc*/ 	.word	0x00009c20
        /*09e0*/ 	.word	0x00000000
        /*09e4*/ 	.word	0x00000000
        /*09e8*/ 	.short	0x010a
        /*09ea*/ 	.byte	0xff
	.zero		1


	//   ....[143]....
        /*09ec*/ 	.word	0x00009c80
        /*09f0*/ 	.word	0x00000000
        /*09f4*/ 	.word	0x00000000
        /*09f8*/ 	.short	0x010a
        /*09fa*/ 	.byte	0xff
	.zero		1


	//   ....[144]....
        /*09fc*/ 	.word	0x00009ce0
        /*0a00*/ 	.word	0x00000000
        /*0a04*/ 	.word	0x00000000
        /*0a08*/ 	.short	0x010a
        /*0a0a*/ 	.byte	0xff
	.zero		1


	//   ....[145]....
        /*0a0c*/ 	.word	0x00009d40
        /*0a10*/ 	.word	0x00000000
        /*0a14*/ 	.word	0x00000000
        /*0a18*/ 	.short	0x010a
        /*0a1a*/ 	.byte	0xff
	.zero		1


	//   ....[146]....
        /*0a1c*/ 	.word	0x00009da0
        /*0a20*/ 	.word	0x00000000
        /*0a24*/ 	.word	0x00000000
        /*0a28*/ 	.short	0x010a
        /*0a2a*/ 	.byte	0xff
	.zero		1


	//   ....[147]....
        /*0a2c*/ 	.word	0x00009e00
        /*0a30*/ 	.word	0x00000000
        /*0a34*/ 	.word	0x00000000
        /*0a38*/ 	.short	0x010a
        /*0a3a*/ 	.byte	0xff
	.zero		1


	//   ....[148]....
        /*0a3c*/ 	.word	0x00009e60
        /*0a40*/ 	.word	0x00000000
        /*0a44*/ 	.word	0x00000000
        /*0a48*/ 	.short	0x010a
        /*0a4a*/ 	.byte	0xff
	.zero		1


	//   ....[149]....
        /*0a4c*/ 	.word	0x00009ec0
        /*0a50*/ 	.word	0x00000000
        /*0a54*/ 	.word	0x00000000
        /*0a58*/ 	.short	0x010a
        /*0a5a*/ 	.byte	0xff
	.zero		1


	//   ....[150]....
        /*0a5c*/ 	.word	0x00009f20
        /*0a60*/ 	.word	0x00000000
        /*0a64*/ 	.word	0x00000000
        /*0a68*/ 	.short	0x010a
        /*0a6a*/ 	.byte	0xff
	.zero		1


	//   ....[151]....
        /*0a6c*/ 	.word	0x00009f70
        /*0a70*/ 	.word	0x00000002
        /*0a74*/ 	.word	0x00000190
        /*0a78*/ 	.short	0x010a
        /*0a7a*/ 	.byte	0xff
	.zero		1


	//   ....[152]....
        /*0a7c*/ 	.word	0x00009fd0
        /*0a80*/ 	.word	0x00000002
        /*0a84*/ 	.word	0x00000140
        /*0a88*/ 	.short	0x010a
        /*0a8a*/ 	.byte	0xff
	.zero		1


	//   ....[153]....
        /*0a8c*/ 	.word	0x0000a020
        /*0a90*/ 	.word	0x00000002
        /*0a94*/ 	.word	0x00000130
        /*0a98*/ 	.short	0x010a
        /*0a9a*/ 	.byte	0xff
	.zero		1


	//   ....[154]....
        /*0a9c*/ 	.word	0x0000a080
        /*0aa0*/ 	.word	0x00000000
        /*0aa4*/ 	.word	0x00000140
        /*0aa8*/ 	.short	0x010a
        /*0aaa*/ 	.byte	0xff
	.zero		1


	//   ....[155]....
        /*0aac*/ 	.word	0x0000a0e0
        /*0ab0*/ 	.word	0x00000000
        /*0ab4*/ 	.word	0x00000008
        /*0ab8*/ 	.short	0x010a
        /*0aba*/ 	.byte	0xff
	.zero		1


	//   ....[156]....
        /*0abc*/ 	.word	0x0000a1d0
        /*0ac0*/ 	.word	0x00000000
        /*0ac4*/ 	.word	0x00000008
        /*0ac8*/ 	.short	0x010a
        /*0aca*/ 	.byte	0xff
	.zero		1


	//   ....[157]....
        /*0acc*/ 	.word	0x0000a220
        /*0ad0*/ 	.word	0x00000000
        /*0ad4*/ 	.word	0x00000130
        /*0ad8*/ 	.short	0x010a
        /*0ada*/ 	.byte	0xff
	.zero		1


	//   ....[158]....
        /*0adc*/ 	.word	0x0000a280
        /*0ae0*/ 	.word	0x00000000
        /*0ae4*/ 	.word	0x00000170
        /*0ae8*/ 	.short	0x010a
        /*0aea*/ 	.byte	0xff
	.zero		1


	//   ....[159]....
        /*0aec*/ 	.word	0x0000a2e0
        /*0af0*/ 	.word	0x00000000
        /*0af4*/ 	.word	0x00000000
        /*0af8*/ 	.short	0x010a
        /*0afa*/ 	.byte	0xff
	.zero		1


	//   ....[160]....
        /*0afc*/ 	.word	0x0000a340
        /*0b00*/ 	.word	0x00000000
        /*0b04*/ 	.word	0x00000000
        /*0b08*/ 	.short	0x010a
        /*0b0a*/ 	.byte	0xff
	.zero		1


	//   ....[161]....
        /*0b0c*/ 	.word	0x0000a3a0
        /*0b10*/ 	.word	0x00000000
        /*0b14*/ 	.word	0x00000000
        /*0b18*/ 	.short	0x010a
        /*0b1a*/ 	.byte	0xff
	.zero		1


	//   ....[162]....
        /*0b1c*/ 	.word	0x0000a400
        /*0b20*/ 	.word	0x00000000
        /*0b24*/ 	.word	0x00000000
        /*0b28*/ 	.short	0x010a
        /*0b2a*/ 	.byte	0xff
	.zero		1


	//   ....[163]....
        /*0b2c*/ 	.word	0x0000a460
        /*0b30*/ 	.word	0x00000000
        /*0b34*/ 	.word	0x000001b0
        /*0b38*/ 	.short	0x010a
        /*0b3a*/ 	.byte	0xff
	.zero		1


	//   ....[164]....
        /*0b3c*/ 	.word	0x0000a4b0
        /*0b40*/ 	.word	0x0000000c
        /*0b44*/ 	.word	0x00000130
        /*0b48*/ 	.short	0x010a
        /*0b4a*/ 	.byte	0xff
	.zero		1


	//   ....[165]....
        /*0b4c*/ 	.word	0x0000a510
        /*0b50*/ 	.word	0x00000000
        /*0b54*/ 	.word	0x00000128
        /*0b58*/ 	.short	0x010a
        /*0b5a*/ 	.byte	0xff
	.zero		1


	//   ....[166]....
        /*0b5c*/ 	.word	0x0000a570
        /*0b60*/ 	.word	0x00000000
        /*0b64*/ 	.word	0x00000110
        /*0b68*/ 	.short	0x010a
        /*0b6a*/ 	.byte	0xff
	.zero		1


	//   ....[167]....
        /*0b6c*/ 	.word	0x0000a5d0
        /*0b70*/ 	.word	0x00000000
        /*0b74*/ 	.word	0x00000118
        /*0b78*/ 	.short	0x010a
        /*0b7a*/ 	.byte	0xff
	.zero		1


	//   ....[168]....
        /*0b7c*/ 	.word	0x0000a630
        /*0b80*/ 	.word	0x00000000
        /*0b84*/ 	.word	0x00000110
        /*0b88*/ 	.short	0x010a
        /*0b8a*/ 	.byte	0xff
	.zero		1


	//   ....[169]....
        /*0b8c*/ 	.word	0x0000a680
        /*0b90*/ 	.word	0x00000003
        /*0b94*/ 	.word	0x00000130
        /*0b98*/ 	.short	0x010a
        /*0b9a*/ 	.byte	0xff
	.zero		1


	//   ....[170]....
        /*0b9c*/ 	.word	0x0000a6d0
        /*0ba0*/ 	.word	0x00000003
        /*0ba4*/ 	.word	0x00000100
        /*0ba8*/ 	.short	0x010a
        /*0baa*/ 	.byte	0xff
	.zero		1


	//   ....[171]....
        /*0bac*/ 	.word	0x0000a720
        /*0bb0*/ 	.word	0x00000092
        /*0bb4*/ 	.word	0x00000150
        /*0bb8*/ 	.short	0x010a
        /*0bba*/ 	.byte	0xff
	.zero		1


	//   ....[172]....
        /*0bbc*/ 	.word	0x0000a770
        /*0bc0*/ 	.word	0x00000072
        /*0bc4*/ 	.word	0x00000100
        /*0bc8*/ 	.short	0x010a
        /*0bca*/ 	.byte	0xff
	.zero		1


	//----- nvinfo : EIATTR_NUM_MBARRIERS
	.align		4
.L_47:
        /*0bcc*/ 	.byte	0x03, 0x38
        /*0bce*/ 	.short	0x0037


	//----- nvinfo : EIATTR_EXIT_INSTR_OFFSETS
	.align		4
        /*0bd0*/ 	.byte	0x04, 0x1c
        /*0bd2*/ 	.short	(.L_49 - .L_48)


	//   ....[0]....
.L_48:
        /*0bd4*/ 	.word	0x000034b0


	//   ....[1]....
        /*0bd8*/ 	.word	0x000039a0


	//   ....[2]....
        /*0bdc*/ 	.word	0x00003a00


	//   ....[3]....
        /*0be0*/ 	.word	0x00004ca0


	//   ....[4]....
        /*0be4*/ 	.word	0x00005aa0


	//   ....[5]....
        /*0be8*/ 	.word	0x00005ae0


	//   ....[6]....
        /*0bec*/ 	.word	0x00009860


	//----- nvinfo : EIATTR_MAX_THREADS
	.align		4
.L_49:
        /*0bf0*/ 	.byte	0x04, 0x05
        /*0bf2*/ 	.short	(.L_51 - .L_50)
.L_50:
        /*0bf4*/ 	.word	0x00000100
        /*0bf8*/ 	.word	0x00000001
        /*0bfc*/ 	.word	0x00000001


	//----- nvinfo : EIATTR_CRS_STACK_SIZE
	.align		4
.L_51:
        /*0c00*/ 	.byte	0x04, 0x1e
        /*0c02*/ 	.short	(.L_53 - .L_52)
.L_52:
        /*0c04*/ 	.word	0x00000000


	//----- nvinfo : EIATTR_CBANK_PARAM_SIZE
	.align		4
.L_53:
        /*0c08*/ 	.byte	0x03, 0x19
        /*0c0a*/ 	.short	0x0800


	//----- nvinfo : EIATTR_PARAM_CBANK
	.align		4
        /*0c0c*/ 	.byte	0x04, 0x0a
        /*0c0e*/ 	.short	(.L_55 - .L_54)
	.align		4
.L_54:
        /*0c10*/ 	.word	index@(.nv.constant0._ZN7cutlass13device_kernelINS_4gemm6kernel13GemmUniversalIN4cute5tupleIJiiiiEEENS1_10collective13CollectiveMmaINS1_35MainloopSm100TmaUmmaWarpSpecializedILi16ELi2ELi4ENS5_IJNS4_1CILi4EEENSA_ILi2EEENSA_ILi1EEEEEEEENS5_IJNSA_ILi256EEENSA_ILi128EEENSA_ILi64EEEEEEaNS5_IJlSD_lEEEaSK_NS4_8TiledMMAINS4_8MMA_AtomIJNS4_21SM100_MMA_S8_2x1SM_SSIaaiLi256ELi128ELNS4_4UMMA5MajorE0ELSP_0ELNSO_8SaturateE0EEEEEENS4_6LayoutINS5_IJSD_SD_SD_EEENS5_IJNSA_ILi0EEESV_SV_EEEEENS5_IJNS4_10UnderscoreESY_SY_EEEEENS4_28SM100_TMA_2SM_LOAD_MULTICASTENS4_14ComposedLayoutINS4_7SwizzleILi2ELi4ELi3EEENS4_18smem_ptr_flag_bitsILi8EEENST_INS5_IJNSA_ILi8EEESI_EEENS5_IJSI_SD_EEEEEEEvNS4_8identityES11_S1B_vS1C_EENS_8epilogue10collective18CollectiveEpilogueINS1E_23Sm100TmaWarpSpecializedILi2ELi2ELi64ELb0ELb0EEEJNS5_IJSH_SH_SI_EEENS5_IJNST_ISH_SD_EENST_ISI_SD_EEEEEaSK_aSK_NS1E_6fusion15FusionCallbacksIS1I_NS1N_17LinearCombinationIaiaiLNS_15FloatRoundStyleE2EEES1J_S1M_JEEENS4_5SM1004TMEM4LOAD26SM100_TMEM_LOAD_32dp32b64xENS4_13SM90_TMA_LOADES1B_NS4_39AutoVectorizingCopyWithAssumedAlignmentILi128EEENS4_14SM90_TMA_STOREES1B_S1Z_S1Z_EEEvvEEEEvNT_6ParamsE)
        /*0c14*/ 	.short	0x0380
        /*0c16*/ 	.short	0x0800


	//----- nvinfo : EIATTR_SW_WAR
	.align		4
.L_55:
        /*0c18*/ 	.byte	0x04, 0x36
        /*0c1a*/ 	.short	(.L_57 - .L_56)
.L_56:
        /*0c1c*/ 	.word	0x00000008
.L_57:


//--------------------- .nv.callgraph             --------------------------
	.section	.nv.callgraph,"",@"SHT_CUDA_CALLGRAPH"
	.align	4
	.sectionentsize	8
	.align		4
        /*0000*/ 	.word	0x00000000
	.align		4
        /*0004*/ 	.word	0xffffffff
	.align		4
        /*0008*/ 	.word	index@(_ZN7cutlass13device_kernelINS_4gemm6kernel13GemmUniversalIN4cute5tupleIJiiiiEEENS1_10collective13CollectiveMmaINS1_35MainloopSm100TmaUmmaWarpSpecializedILi16ELi2ELi4ENS5_IJNS4_1CILi4EEENSA_ILi2EEENSA_ILi1EEEEEEEENS5_IJNSA_ILi256EEENSA_ILi128EEENSA_ILi64EEEEEEaNS5_IJlSD_lEEEaSK_NS4_8TiledMMAINS4_8MMA_AtomIJNS4_21SM100_MMA_S8_2x1SM_SSIaaiLi256ELi128ELNS4_4UMMA5MajorE0ELSP_0ELNSO_8SaturateE0EEEEEENS4_6LayoutINS5_IJSD_SD_SD_EEENS5_IJNSA_ILi0EEESV_SV_EEEEENS5_IJNS4_10UnderscoreESY_SY_EEEEENS4_28SM100_TMA_2SM_LOAD_MULTICASTENS4_14ComposedLayoutINS4_7SwizzleILi2ELi4ELi3EEENS4_18smem_ptr_flag_bitsILi8EEENST_INS5_IJNSA_ILi8EEESI_EEENS5_IJSI_SD_EEEEEEEvNS4_8identityES11_S1B_vS1C_EENS_8epilogue10collective18CollectiveEpilogueINS1E_23Sm100TmaWarpSpecializedILi2ELi2ELi64ELb0ELb0EEEJNS5_IJSH_SH_SI_EEENS5_IJNST_ISH_SD_EENST_ISI_SD_EEEEEaSK_aSK_NS1E_6fusion15FusionCallbacksIS1I_NS1N_17LinearCombinationIaiaiLNS_15FloatRoundStyleE2EEES1J_S1M_JEEENS4_5SM1004TMEM4LOAD26SM100_TMEM_LOAD_32dp32b64xENS4_13SM90_TMA_LOADES1B_NS4_39AutoVectorizingCopyWithAssumedAlignmentILi128EEENS4_14SM90_TMA_STOREES1B_S1Z_S1Z_EEEvvEEEEvNT_6ParamsE)
	.align		4
        /*000c*/ 	.word	index@(__assertfail)
	.align		4
        /*0010*/ 	.word	0x00000000
	.align		4
        /*0014*/ 	.word	0xfffffffe
	.align		4
        /*0018*/ 	.word	0x00000000
	.align		4
        /*001c*/ 	.word	0xfffffffd
	.align		4
        /*0020*/ 	.word	0x00000000
	.align		4
        /*0024*/ 	.word	0xfffffffc


//--------------------- .nv.constant4             --------------------------
	.section	.nv.constant4,"a",@progbits
	.align	8
	.align		8
.nv.constant4:
        /*0000*/ 	.dword	__assertfail
	.align		8
        /*0008*/ 	.dword	__unnamed_1
	.align		8
        /*0010*/ 	.dword	__unnamed_2
	.align		8
        /*0018*/ 	.dword	_ZN40_INTERNAL_54a75062_4_k_cu_2d71afc2_221274cuda3std3__45__cpo5beginE
	.align		8
        /*0020*/ 	.dword	_ZN40_INTERNAL_54a75062_4_k_cu_2d71afc2_221274cuda3std3__45__cpo3endE
	.align		8
        /*0028*/ 	.dword	_ZN40_INTERNAL_54a75062_4_k_cu_2d71afc2_221274cuda3std3__45__cpo6cbeginE
	.align		8
        /*0030*/ 	.dword	_ZN40_INTERNAL_54a75062_4_k_cu_2d71afc2_221274cuda3std3__45__cpo4cendE
	.align		8
        /*0038*/ 	.dword	_ZN40_INTERNAL_54a75062_4_k_cu_2d71afc2_221274cuda3std3__442_GLOBAL__N__54a75062_4_k_cu_2d71afc2_221276ignoreE
	.align		8
        /*0040*/ 	.dword	_ZN40_INTERNAL_54a75062_4_k_cu_2d71afc2_221274cuda3std3__419piecewise_constructE
	.align		8
        /*0048*/ 	.dword	_ZN40_INTERNAL_54a75062_4_k_cu_2d71afc2_221274cuda3std3__48in_placeE
	.align		8
        /*0050*/ 	.dword	_ZN40_INTERNAL_54a75062_4_k_cu_2d71afc2_221274cuda3std6ranges3__45__cpo4swapE
	.align		8
        /*0058*/ 	.dword	_ZN40_INTERNAL_54a75062_4_k_cu_2d71afc2_221274cuda3std6ranges3__45__cpo9iter_moveE
	.align		8
        /*0060*/ 	.dword	_ZN40_INTERNAL_54a75062_4_k_cu_2d71afc2_221274cute7productE
	.align		8
        /*0068*/ 	.dword	_ZN40_INTERNAL_54a75062_4_k_cu_2d71afc2_221274cute1_E
	.align		8
        /*0070*/ 	.dword	$str$25
	.align		8
        /*0078*/ 	.dword	$str$26
	.align		8
        /*0080*/ 	.dword	$str$27
	.align		8
        /*0088*/ 	.dword	$str$28


//--------------------- .text._ZN7cutlass13device_kernelINS_4gemm6kernel13GemmUniversalIN4cute5tupleIJiiiiEEENS1_10collective13CollectiveMmaINS1_35MainloopSm100TmaUmmaWarpSpecializedILi16ELi2ELi4ENS5_IJNS4_1CILi4EEENSA_ILi2EEENSA_ILi1EEEEEEEENS5_IJNSA_ILi256EEENSA_ILi128EEENSA_ILi64EEEEEEaNS5_IJlSD_lEEEaSK_NS4_8TiledMMAINS4_8MMA_AtomIJNS4_21SM100_MMA_S8_2x1SM_SSIaaiLi256ELi128ELNS4_4UMMA5MajorE0ELSP_0ELNSO_8SaturateE0EEEEEENS4_6LayoutINS5_IJSD_SD_SD_EEENS5_IJNSA_ILi0EEESV_SV_EEEEENS5_IJNS4_10UnderscoreESY_SY_EEEEENS4_28SM100_TMA_2SM_LOAD_MULTICASTENS4_14ComposedLayoutINS4_7SwizzleILi2ELi4ELi3EEENS4_18smem_ptr_flag_bitsILi8EEENST_INS5_IJNSA_ILi8EEESI_EEENS5_IJSI_SD_EEEEEEEvNS4_8identityES11_S1B_vS1C_EENS_8epilogue10collective18CollectiveEpilogueINS1E_23Sm100TmaWarpSpecializedILi2ELi2ELi64ELb0ELb0EEEJNS5_IJSH_SH_SI_EEENS5_IJNST_ISH_SD_EENST_ISI_SD_EEEEEaSK_aSK_NS1E_6fusion15FusionCallbacksIS1I_NS1N_17LinearCombinationIaiaiLNS_15FloatRoundStyleE2EEES1J_S1M_JEEENS4_5SM1004TMEM4LOAD26SM100_TMEM_LOAD_32dp32b64xENS4_13SM90_TMA_LOADES1B_NS4_39AutoVectorizingCopyWithAssumedAlignmentILi128EEENS4_14SM90_TMA_STOREES1B_S1Z_S1Z_EEEvvEEEEvNT_6ParamsE --------------------------
	.section	.text._ZN7cutlass13device_kernelINS_4gemm6kernel13GemmUniversalIN4cute5tupleIJiiiiEEENS1_10collective13CollectiveMmaINS1_35MainloopSm100TmaUmmaWarpSpecializedILi16ELi2ELi4ENS5_IJNS4_1CILi4EEENSA_ILi2EEENSA_ILi1EEEEEEEENS5_IJNSA_ILi256EEENSA_ILi128EEENSA_ILi64EEEEEEaNS5_IJlSD_lEEEaSK_NS4_8TiledMMAINS4_8MMA_AtomIJNS4_21SM100_MMA_S8_2x1SM_SSIaaiLi256ELi128ELNS4_4UMMA5MajorE0ELSP_0ELNSO_8SaturateE0EEEEEENS4_6LayoutINS5_IJSD_SD_SD_EEENS5_IJNSA_ILi0EEESV_SV_EEEEENS5_IJNS4_10UnderscoreESY_SY_EEEEENS4_28SM100_TMA_2SM_LOAD_MULTICASTENS4_14ComposedLayoutINS4_7SwizzleILi2ELi4ELi3EEENS4_18smem_ptr_flag_bitsILi8EEENST_INS5_IJNSA_ILi8EEESI_EEENS5_IJSI_SD_EEEEEEEvNS4_8identityES11_S1B_vS1C_EENS_8epilogue10collective18CollectiveEpilogueINS1E_23Sm100TmaWarpSpecializedILi2ELi2ELi64ELb0ELb0EEEJNS5_IJSH_SH_SI_EEENS5_IJNST_ISH_SD_EENST_ISI_SD_EEEEEaSK_aSK_NS1E_6fusion15FusionCallbacksIS1I_NS1N_17LinearCombinationIaiaiLNS_15FloatRoundStyleE2EEES1J_S1M_JEEENS4_5SM1004TMEM4LOAD26SM100_TMEM_LOAD_32dp32b64xENS4_13SM90_TMA_LOADES1B_NS4_39AutoVectorizingCopyWithAssumedAlignmentILi128EEENS4_14SM90_TMA_STOREES1B_S1Z_S1Z_EEEvvEEEEvNT_6ParamsE,"ax",@progbits
	.align	128
.text._ZN7cutlass13device_kernelINS_4gemm6kernel13GemmUniversalIN4cute5tupleIJiiiiEEENS1_10collective13CollectiveMmaINS1_35MainloopSm100TmaUmmaWarpSpecializedILi16ELi2ELi4ENS5_IJNS4_1CILi4EEENSA_ILi2EEENSA_ILi1EEEEEEEENS5_IJNSA_ILi256EEENSA_ILi128EEENSA_ILi64EEEEEEaNS5_IJlSD_lEEEaSK_NS4_8TiledMMAINS4_8MMA_AtomIJNS4_21SM100_MMA_S8_2x1SM_SSIaaiLi256ELi128ELNS4_4UMMA5MajorE0ELSP_0ELNSO_8SaturateE0EEEEEENS4_6LayoutINS5_IJSD_SD_SD_EEENS5_IJNSA_ILi0EEESV_SV_EEEEENS5_IJNS4_10UnderscoreESY_SY_EEEEENS4_28SM100_TMA_2SM_LOAD_MULTICASTENS4_14ComposedLayoutINS4_7SwizzleILi2ELi4ELi3EEENS4_18smem_ptr_flag_bitsILi8EEENST_INS5_IJNSA_ILi8EEESI_EEENS5_IJSI_SD_EEEEEEEvNS4_8identityES11_S1B_vS1C_EENS_8epilogue10collective18CollectiveEpilogueINS1E_23Sm100TmaWarpSpecializedILi2ELi2ELi64ELb0ELb0EEEJNS5_IJSH_SH_SI_EEENS5_IJNST_ISH_SD_EENST_ISI_SD_EEEEEaSK_aSK_NS1E_6fusion15FusionCallbacksIS1I_NS1N_17LinearCombinationIaiaiLNS_15FloatRoundStyleE2EEES1J_S1M_JEEENS4_5SM1004TMEM4LOAD26SM100_TMEM_LOAD_32dp32b64xENS4_13SM90_TMA_LOADES1B_NS4_39AutoVectorizingCopyWithAssumedAlignmentILi128EEENS4_14SM90_TMA_STOREES1B_S1Z_S1Z_EEEvvEEEEvNT_6ParamsE:
        .type           _ZN7cutlass13device_kernelINS_4gemm6kernel13GemmUniversalIN4cute5tupleIJiiiiEEENS1_10collective13CollectiveMmaINS1_35MainloopSm100TmaUmmaWarpSpecializedILi16ELi2ELi4ENS5_IJNS4_1CILi4EEENSA_ILi2EEENSA_ILi1EEEEEEEENS5_IJNSA_ILi256EEENSA_ILi128EEENSA_ILi64EEEEEEaNS5_IJlSD_lEEEaSK_NS4_8TiledMMAINS4_8MMA_AtomIJNS4_21SM100_MMA_S8_2x1SM_SSIaaiLi256ELi128ELNS4_4UMMA5MajorE0ELSP_0ELNSO_8SaturateE0EEEEEENS4_6LayoutINS5_IJSD_SD_SD_EEENS5_IJNSA_ILi0EEESV_SV_EEEEENS5_IJNS4_10UnderscoreESY_SY_EEEEENS4_28SM100_TMA_2SM_LOAD_MULTICASTENS4_14ComposedLayoutINS4_7SwizzleILi2ELi4ELi3EEENS4_18smem_ptr_flag_bitsILi8EEENST_INS5_IJNSA_ILi8EEESI_EEENS5_IJSI_SD_EEEEEEEvNS4_8identityES11_S1B_vS1C_EENS_8epilogue10collective18CollectiveEpilogueINS1E_23Sm100TmaWarpSpecializedILi2ELi2ELi64ELb0ELb0EEEJNS5_IJSH_SH_SI_EEENS5_IJNST_ISH_SD_EENST_ISI_SD_EEEEEaSK_aSK_NS1E_6fusion15FusionCallbacksIS1I_NS1N_17LinearCombinationIaiaiLNS_15FloatRoundStyleE2EEES1J_S1M_JEEENS4_5SM1004TMEM4LOAD26SM100_TMEM_LOAD_32dp32b64xENS4_13SM90_TMA_LOADES1B_NS4_39AutoVectorizingCopyWithAssumedAlignmentILi128EEENS4_14SM90_TMA_STOREES1B_S1Z_S1Z_EEEvvEEEEvNT_6ParamsE,@function
        .size           _ZN7cutlass13device_kernelINS_4gemm6kernel13GemmUniversalIN4cute5tupleIJiiiiEEENS1_10collective13CollectiveMmaINS1_35MainloopSm100TmaUmmaWarpSpecializedILi16ELi2ELi4ENS5_IJNS4_1CILi4EEENSA_ILi2EEENSA_ILi1EEEEEEEENS5_IJNSA_ILi256EEENSA_ILi128EEENSA_ILi64EEEEEEaNS5_IJlSD_lEEEaSK_NS4_8TiledMMAINS4_8MMA_AtomIJNS4_21SM100_MMA_S8_2x1SM_SSIaaiLi256ELi128ELNS4_4UMMA5MajorE0ELSP_0ELNSO_8SaturateE0EEEEEENS4_6LayoutINS5_IJSD_SD_SD_EEENS5_IJNSA_ILi0EEESV_SV_EEEEENS5_IJNS4_10UnderscoreESY_SY_EEEEENS4_28SM100_TMA_2SM_LOAD_MULTICASTENS4_14ComposedLayoutINS4_7SwizzleILi2ELi4ELi3EEENS4_18smem_ptr_flag_bitsILi8EEENST_INS5_IJNSA_ILi8EEESI_EEENS5_IJSI_SD_EEEEEEEvNS4_8identityES11_S1B_vS1C_EENS_8epilogue10collective18CollectiveEpilogueINS1E_23Sm100TmaWarpSpecializedILi2ELi2ELi64ELb0ELb0EEEJNS5_IJSH_SH_SI_EEENS5_IJNST_ISH_SD_EENST_ISI_SD_EEEEEaSK_aSK_NS1E_6fusion15FusionCallbacksIS1I_NS1N_17LinearCombinationIaiaiLNS_15FloatRoundStyleE2EEES1J_S1M_JEEENS4_5SM1004TMEM4LOAD26SM100_TMEM_LOAD_32dp32b64xENS4_13SM90_TMA_LOADES1B_NS4_39AutoVectorizingCopyWithAssumedAlignmentILi128EEENS4_14SM90_TMA_STOREES1B_S1Z_S1Z_EEEvvEEEEvNT_6ParamsE,(.L_x_200 - _ZN7cutlass13device_kernelINS_4gemm6kernel13GemmUniversalIN4cute5tupleIJiiiiEEENS1_10collective13CollectiveMmaINS1_35MainloopSm100TmaUmmaWarpSpecializedILi16ELi2ELi4ENS5_IJNS4_1CILi4EEENSA_ILi2EEENSA_ILi1EEEEEEEENS5_IJNSA_ILi256EEENSA_ILi128EEENSA_ILi64EEEEEEaNS5_IJlSD_lEEEaSK_NS4_8TiledMMAINS4_8MMA_AtomIJNS4_21SM100_MMA_S8_2x1SM_SSIaaiLi256ELi128ELNS4_4UMMA5MajorE0ELSP_0ELNSO_8SaturateE0EEEEEENS4_6LayoutINS5_IJSD_SD_SD_EEENS5_IJNSA_ILi0EEESV_SV_EEEEENS5_IJNS4_10UnderscoreESY_SY_EEEEENS4_28SM100_TMA_2SM_LOAD_MULTICASTENS4_14ComposedLayoutINS4_7SwizzleILi2ELi4ELi3EEENS4_18smem_ptr_flag_bitsILi8EEENST_INS5_IJNSA_ILi8EEESI_EEENS5_IJSI_SD_EEEEEEEvNS4_8identityES11_S1B_vS1C_EENS_8epilogue10collective18CollectiveEpilogueINS1E_23Sm100TmaWarpSpecializedILi2ELi2ELi64ELb0ELb0EEEJNS5_IJSH_SH_SI_EEENS5_IJNST_ISH_SD_EENST_ISI_SD_EEEEEaSK_aSK_NS1E_6fusion15FusionCallbacksIS1I_NS1N_17LinearCombinationIaiaiLNS_15FloatRoundStyleE2EEES1J_S1M_JEEENS4_5SM1004TMEM4LOAD26SM100_TMEM_LOAD_32dp32b64xENS4_13SM90_TMA_LOADES1B_NS4_39AutoVectorizingCopyWithAssumedAlignmentILi128EEENS4_14SM90_TMA_STOREES1B_S1Z_S1Z_EEEvvEEEEvNT_6ParamsE)
        .other          _ZN7cutlass13device_kernelINS_4gemm6kernel13GemmUniversalIN4cute5tupleIJiiiiEEENS1_10collective13CollectiveMmaINS1_35MainloopSm100TmaUmmaWarpSpecializedILi16ELi2ELi4ENS5_IJNS4_1CILi4EEENSA_ILi2EEENSA_ILi1EEEEEEEENS5_IJNSA_ILi256EEENSA_ILi128EEENSA_ILi64EEEEEEaNS5_IJlSD_lEEEaSK_NS4_8TiledMMAINS4_8MMA_AtomIJNS4_21SM100_MMA_S8_2x1SM_SSIaaiLi256ELi128ELNS4_4UMMA5MajorE0ELSP_0ELNSO_8SaturateE0EEEEEENS4_6LayoutINS5_IJSD_SD_SD_EEENS5_IJNSA_ILi0EEESV_SV_EEEEENS5_IJNS4_10UnderscoreESY_SY_EEEEENS4_28SM100_TMA_2SM_LOAD_MULTICASTENS4_14ComposedLayoutINS4_7SwizzleILi2ELi4ELi3EEENS4_18smem_ptr_flag_bitsILi8EEENST_INS5_IJNSA_ILi8EEESI_EEENS5_IJSI_SD_EEEEEEEvNS4_8identityES11_S1B_vS1C_EENS_8epilogue10collective18CollectiveEpilogueINS1E_23Sm100TmaWarpSpecializedILi2ELi2ELi64ELb0ELb0EEEJNS5_IJSH_SH_SI_EEENS5_IJNST_ISH_SD_EENST_ISI_SD_EEEEEaSK_aSK_NS1E_6fusion15FusionCallbacksIS1I_NS1N_17LinearCombinationIaiaiLNS_15FloatRoundStyleE2EEES1J_S1M_JEEENS4_5SM1004TMEM4LOAD26SM100_TMEM_LOAD_32dp32b64xENS4_13SM90_TMA_LOADES1B_NS4_39AutoVectorizingCopyWithAssumedAlignmentILi128EEENS4_14SM90_TMA_STOREES1B_S1Z_S1Z_EEEvvEEEEvNT_6ParamsE,@"STO_CUDA_ENTRY STV_DEFAULT"
_ZN7cutlass13device_kernelINS_4gemm6kernel13GemmUniversalIN4cute5tupleIJiiiiEEENS1_10collective13CollectiveMmaINS1_35MainloopSm100TmaUmmaWarpSpecializedILi16ELi2ELi4ENS5_IJNS4_1CILi4EEENSA_ILi2EEENSA_ILi1EEEEEEEENS5_IJNSA_ILi256EEENSA_ILi128EEENSA_ILi64EEEEEEaNS5_IJlSD_lEEEaSK_NS4_8TiledMMAINS4_8MMA_AtomIJNS4_21SM100_MMA_S8_2x1SM_SSIaaiLi256ELi128ELNS4_4UMMA5MajorE0ELSP_0ELNSO_8SaturateE0EEEEEENS4_6LayoutINS5_IJSD_SD_SD_EEENS5_IJNSA_ILi0EEESV_SV_EEEEENS5_IJNS4_10UnderscoreESY_SY_EEEEENS4_28SM100_TMA_2SM_LOAD_MULTICASTENS4_14ComposedLayoutINS4_7SwizzleILi2ELi4ELi3EEENS4_18smem_ptr_flag_bitsILi8EEENST_INS5_IJNSA_ILi8EEESI_EEENS5_IJSI_SD_EEEEEEEvNS4_8identityES11_S1B_vS1C_EENS_8epilogue10collective18CollectiveEpilogueINS1E_23Sm100TmaWarpSpecializedILi2ELi2ELi64ELb0ELb0EEEJNS5_IJSH_SH_SI_EEENS5_IJNST_ISH_SD_EENST_ISI_SD_EEEEEaSK_aSK_NS1E_6fusion15FusionCallbacksIS1I_NS1N_17LinearCombinationIaiaiLNS_15FloatRoundStyleE2EEES1J_S1M_JEEENS4_5SM1004TMEM4LOAD26SM100_TMEM_LOAD_32dp32b64xENS4_13SM90_TMA_LOADES1B_NS4_39AutoVectorizingCopyWithAssumedAlignmentILi128EEENS4_14SM90_TMA_STOREES1B_S1Z_S1Z_EEEvvEEEEvNT_6ParamsE:
[----:B------:R-:W1:Y:S01]  /*0000*/  LDC R1, c[0x0][0x37c] ;  /* 0x0000df00ff017b82 */ /* 0x000e620000000800 */
[----:B------:R-:W2:Y:S01]  /*0010*/  S2R R156, SR_TID.X ;  /* 0x00000000009c7919 */ /* 0x000ea20000002100 */
[----:B------:R-:W3:Y:S06]  /*0020*/  LDCU.64 UR8, c[0x0][0x890] ;  /* 0x00011200ff0877ac */ /* 0x000eec0008000a00 */
[----:B------:R-:W4:Y:S01]  /*0030*/  S2UR UR46, SR_CgaCtaId ;  /* 0x00000000002e79c3 */ /* 0x000f220000008800 */
[----:B------:R-:W-:Y:S02]  /*0040*/  PRMT R144, RZ, 0x7610, R144 ;  /* 0x00007610ff907816 */ /* 0x000fe40000000090 */
[----:B------:R-:W-:-:S02]  /*0050*/  ELECT P0, URZ, PT ;  /* 0x0000000000ff782f */ /* 0x000fc40003800000 */
[----:B---3--:R-:W-:-:S04]  /*0060*/  ISETP.NE.U32.AND P1, PT, RZ, UR8, PT ;  /* 0x00000008ff007c0c */ /* 0x008fc8000bf25070 */
[----:B------:R-:W-:Y:S01]  /*0070*/  ISETP.NE.AND.EX P2, PT, RZ, UR9, PT, P1 ;  /* 0x00000009ff007c0c */ /* 0x000fe2000bf45310 */
[----:B----4-:R-:W-:Y:S02]  /*0080*/  ULOP3.LUT UR33, UR46, 0x1, URZ, 0xc0, !UPT ;  /* 0x000000012e217892 */ /* 0x010fe4000f8ec0ff */
[----:B------:R-:W-:Y:S01]  /*0090*/  ULOP3.LUT UR34, UR46, 0x1, URZ, 0x3c, !UPT ;  /* 0x000000012e227892 */ /* 0x000fe2000f8e3cff */
[----:B--2---:R-:W-:-:S05]  /*00a0*/  SHF.R.U32.HI R145, RZ, 0x5, R156 ;  /* 0x00000005ff917819 */ /* 0x004fca000001169c */
[----:B------:R-:W2:Y:S02]  /*00b0*/  SHFL.IDX PT, R0, R145, RZ, 0x1f ;  /* 0x00001fff91007589 */ /* 0x000ea400000e0000 */
[----:B--2---:R-:W-:Y:S02]  /*00c0*/  R2UR UR25, R0 ;  /* 0x00000000001972ca */ /* 0x004fe400000e0000 */
[----:B-1----:R-:W-:Y:S05]  /*00d0*/  @P2 BRA `(.L_x_0) ;  /* 0x0000000000302947 */ /* 0x002fea0003800000 */
[----:B------:R-:W1:Y:S02]  /*00e0*/  LDCU.64 UR4, c[0x0][0x888] ;  /* 0x00011100ff0477ac */ /* 0x000e640008000a00 */
[----:B-1----:R-:W-:-:S04]  /*00f0*/  UISETP.NE.U32.AND UP0, UPT, UR4, URZ, UPT ;  /* 0x000000ff0400728c */ /* 0x002fc8000bf05070 */
[----:B------:R-:W-:-:S09]  /*0100*/  UISETP.NE.AND.EX UP0, UPT, UR5, URZ, UPT, UP0 ;  /* 0x000000ff0500728c */ /* 0x000fd2000bf05300 */
[----:B------:R-:W-:Y:S05]  /*0110*/  BRA.U !UP0, `(.L_x_1) ;  /* 0x0000000108147547 */ /* 0x000fea000b800000 */
[----:B------:R-:W1:Y:S01]  /*0120*/  LDC.64 R72, c[0x0][0x888] ;  /* 0x00022200ff487b82 */ /* 0x000e620000000a00 */
[----:B------:R-:W1:Y:S02]  /*0130*/  LDCU.64 UR4, c[0x0][0x358] ;  /* 0x00006b00ff0477ac */ /* 0x000e640008000a00 */
[----:B-1----:R1:W5:Y:S01]  /*0140*/  LDG.E R72, desc[UR4][R72.64] ;  /* 0x0000000448487981 */ /* 0x002362000c1e1900 */
[----:B------:R-:W-:Y:S01]  /*0150*/  HFMA2 R144, -RZ, RZ, 0, 5.9604644775390625e-08 ;  /* 0x00000001ff907431 */ /* 0x000fe200000001ff */
[----:B------:R-:W-:Y:S05]  /*0160*/  BRA `(.L_x_0) ;  /* 0x00000000000c7947 */ /* 0x000fea0003800000 */
.L_x_1:
[----:B------:R-:W1:Y:S01]  /*0170*/  LDCU UR4, c[0x0][0x880] ;  /* 0x00011000ff0477ac */ /* 0x000e620008000800 */
[----:B------:R-:W-:Y:S01]  /*0180*/  HFMA2 R144, -RZ, RZ, 0, 5.9604644775390625e-08 ;  /* 0x00000001ff907431 */ /* 0x000fe200000001ff */
[----:B-1----:R-:W-:-:S07]  /*0190*/  MOV R72, UR4 ;  /* 0x0000000400487c02 */ /* 0x002fce0008000f00 */
.L_x_0:
[----:B------:R-:W2:Y:S02]  /*01a0*/  LDCU.64 UR4, c[0x0][0x8b0] ;  /* 0x00011600ff0477ac */ /* 0x000ea40008000a00 */
[----:B--2---:R-:W-:-:S04]  /*01b0*/  UISETP.NE.U32.AND UP0, UPT, UR4, URZ, UPT ;  /* 0x000000ff0400728c */ /* 0x004fc8000bf05070 */
[----:B------:R-:W-:-:S09]  /*01c0*/  UISETP.NE.AND.EX UP0, UPT, UR5, URZ, UPT, UP0 ;  /* 0x000000ff0500728c */ /* 0x000fd2000bf05300 */
[----:B------:R-:W-:Y:S05]  /*01d0*/  BRA.U UP0, `(.L_x_2) ;  /* 0x0000000100287547 */ /* 0x000fea000b800000 */
[----:B------:R-:W2:Y:S02]  /*01e0*/  LDCU.64 UR4, c[0x0][0x8a8] ;  /* 0x00011500ff0477ac */ /* 0x000ea40008000a00 */
[----:B--2---:R-:W-:-:S04]  /*01f0*/  UISETP.NE.U32.AND UP0, UPT, UR4, URZ, UPT ;  /* 0x000000ff0400728c */ /* 0x004fc8000bf05070 */
[----:B------:R-:W-:-:S09]  /*0200*/  UISETP.NE.AND.EX UP0, UPT, UR5, URZ, UPT, UP0 ;  /* 0x000000ff0500728c */ /* 0x000fd2000bf05300 */
[----:B------:R-:W-:Y:S05]  /*0210*/  BRA.U !UP0, `(.L_x_3) ;  /* 0x0000000108107547 */ /* 0x000fea000b800000 */
[----:B------:R-:W2:Y:S01]  /*0220*/  LDC.64 R70, c[0x0][0x8a8] ;  /* 0x00022a00ff467b82 */ /* 0x000ea20000000a00 */
[----:B------:R-:W2:Y:S02]  /*0230*/  LDCU.64 UR4, c[0x0][0x358] ;  /* 0x00006b00ff0477ac */ /* 0x000ea40008000a00 */
[----:B--2---:R2:W5:Y:S01]  /*0240*/  LDG.E R70, desc[UR4][R70.64] ;  /* 0x0000000446467981 */ /* 0x004562000c1e1900 */
[----:B------:R-:W-:Y:S05]  /*0250*/  BRA `(.L_x_2) ;  /* 0x0000000000087947 */ /* 0x000fea0003800000 */
.L_x_3:
[----:B------:R-:W2:Y:S02]  /*0260*/  LDCU UR4, c[0x0][0x8a0] ;  /* 0x00011400ff0477ac */ /* 0x000ea40008000800 */
[----:B--2---:R-:W-:Y:S02]  /*0270*/  MOV R70, UR4 ;  /* 0x0000000400467c02 */ /* 0x004fe40008000f00 */
.L_x_2:
[----:B------:R-:W-:Y:S01]  /*0280*/  IMAD.U32 R0, RZ, RZ, UR25 ;  /* 0x00000019ff007e24 */ /* 0x000fe2000f8e00ff */
[----:B------:R-:W-:Y:S04]  /*0290*/  BSSY.RECONVERGENT B0, `(.L_x_4) ;  /* 0x000000c000007945 */ /* 0x000fe80003800200 */
[C---:B------:R-:W-:Y:S02]  /*02a0*/  ISETP.NE.OR P3, PT, R0.reuse, 0x1, !P0 ;  /* 0x000000010000780c */ /* 0x040fe40004765670 */
[----:B------:R-:W-:-:S11]  /*02b0*/  ISETP.NE.OR P2, PT, R0, 0x3, !P0 ;  /* 0x000000030000780c */ /* 0x000fd60004745670 */
[----:B------:R-:W-:Y:S05]  /*02c0*/  @P3 BRA `(.L_x_5) ;  /* 0x0000000000203947 */ /* 0x000fea0003800000 */
[----:B------:R-:W3:Y:S02]  /*02d0*/  LDCU.64 UR4, c[0x0][0x348] ;  /* 0x00006900ff0477ac */ /* 0x000ee40008000a00 */
[----:B---3--:R-:W-:Y:S02]  /*02e0*/  UIADD3 UR6, UP1, UPT, UR4, 0x80, URZ ;  /* 0x0000008004067890 */ /* 0x008fe4000ff3e0ff */
[----:B------:R-:W-:Y:S02]  /*02f0*/  UIADD3 UR4, UP0, UPT, UR4, 0x180, URZ ;  /* 0x0000018004047890 */ /* 0x000fe4000ff1e0ff */
[----:B------:R-:W-:Y:S02]  /*0300*/  UIADD3.X UR7, UPT, UPT, URZ, UR5, URZ, UP1, !UPT ;  /* 0x00000005ff077290 */ /* 0x000fe40008ffe4ff */
[----:B------:R-:W-:-:S07]  /*0310*/  UIADD3.X UR5, UPT, UPT, URZ, UR5, URZ, UP0, !UPT ;  /* 0x00000005ff057290 */ /* 0x000fce00087fe4ff */
[----:B------:R3:W-:Y:S02]  /*0320*/  UTMACCTL.PF [UR6] ;  /* 0x00000000060079b9 */ /* 0x0007e40008040000 */
[----:B------:R3:W-:Y:S02]  /*0330*/  UTMACCTL.PF [UR4] ;  /* 0x00000000040079b9 */ /* 0x0007e40008040000 */
[----:B---3--:R-:W-:Y:S01]  /*0340*/  NOP ;  /* 0x0000000000007918 */ /* 0x008fe20000000000 */
.L_x_5:
[----:B------:R-:W-:Y:S05]  /*0350*/  BSYNC.RECONVERGENT B0 ;  /* 0x0000000000007941 */ /* 0x000fea0003800200 */
.L_x_4:
[----:B------:R-:W-:Y:S04]  /*0360*/  BSSY.RECONVERGENT B0, `(.L_x_6) ;  /* 0x000000a000007945 */ /* 0x000fe80003800200 */
        /* <DEDUP_REMOVED lines=9> */
.L_x_7:
[----:B------:R-:W-:Y:S05]  /*0400*/  BSYNC.RECONVERGENT B0 ;  /* 0x0000000000007941 */ /* 0x000fea0003800200 */
.L_x_6:
[----:B------:R-:W3:Y:S01]  /*0410*/  LDCU.64 UR4, c[0x0][0x888] ;  /* 0x00011100ff0477ac */ /* 0x000ee20008000a00 */
[----:B------:R-:W-:Y:S01]  /*0420*/  ISETP.NE.AND.EX P1, PT, RZ, UR9, PT, P1 ;  /* 0x00000009ff007c0c */ /* 0x000fe2000bf25310 */
[----:B------:R-:W-:Y:S01]  /*0430*/  UPLOP3.LUT UP5, UPT, UPT, UPT, UPT, 0x80, 0x8 ;  /* 0x000000000008789c */ /* 0x000fe20003faf070 */
[----:B---3--:R-:W-:-:S04]  /*0440*/  ISETP.NE.U32.AND P2, PT, RZ, UR4, PT ;  /* 0x00000004ff007c0c */ /* 0x008fc8000bf45070 */
[----:B------:R-:W-:-:S13]  /*0450*/  ISETP.NE.AND.EX P2, PT, RZ, UR5, PT, P2 ;  /* 0x00000005ff007c0c */ /* 0x000fda000bf45320 */
[----:B------:R-:W-:Y:S05]  /*0460*/  @P2 BRA P1, `(.L_x_8) ;  /* 0x0000000000282947 */ /* 0x000fea0000800000 */
[----:B-----5:R-:W-:Y:S01]  /*0470*/  R2UR UR6, R72 ;  /* 0x00000000480672ca */ /* 0x020fe200000e0000 */
[----:B------:R-:W-:Y:S02]  /*0480*/  UISETP.NE.U32.AND UP0, UPT, UR8, URZ, UPT ;  /* 0x000000ff0800728c */ /* 0x000fe4000bf05070 */
[----:B------:R-:W-:Y:S02]  /*0490*/  UISETP.NE.U32.AND UP1, UPT, UR4, URZ, UPT ;  /* 0x000000ff0400728c */ /* 0x000fe4000bf25070 */
[----:B------:R-:W-:Y:S02]  /*04a0*/  UISETP.NE.AND.EX UP2, UPT, UR9, URZ, UPT, UP0 ;  /* 0x000000ff0900728c */ /* 0x000fe4000bf45300 */
[----:B------:R-:W-:-:S04]  /*04b0*/  UISETP.NE.AND.EX UP0, UPT, UR5, URZ, UPT, UP1 ;  /* 0x000000ff0500728c */ /* 0x000fc8000bf05310 */
[----:B------:R-:W-:Y:S02]  /*04c0*/  USEL UR4, URZ, 0xffffffff, UP0 ;  /* 0xffffffffff047887 */ /* 0x000fe40008000000 */
[----:B------:R-:W-:-:S04]  /*04d0*/  UISETP.NE.AND UP1, UPT, UR6, URZ, UPT ;  /* 0x000000ff0600728c */ /* 0x000fc8000bf25270 */
[----:B------:R-:W-:-:S04]  /*04e0*/  @!UP2 USEL UR4, URZ, 0xffffffff, UP1 ;  /* 0xffffffffff04a887 */ /* 0x000fc80008800000 */
[----:B------:R-:W-:-:S04]  /*04f0*/  ULOP3.LUT UR4, UR4, 0x1, URZ, 0xc0, !UPT ;  /* 0x0000000104047892 */ /* 0x000fc8000f8ec0ff */
[----:B------:R-:W-:-:S11]  /*0500*/  UISETP.NE.U32.AND UP5, UPT, UR4, 0x1, UPT ;  /* 0x000000010400788c */ /* 0x000fd6000bfa5070 */
.L_x_8:
[----:B------:R-:W3:Y:S01]  /*0510*/  SHFL.IDX PT, R0, R145, RZ, 0x1f ;  /* 0x00001fff91007589 */ /* 0x000ee200000e0000 */
[----:B------:R-:W-:-:S04]  /*0520*/  UISETP.NE.AND UP0, UPT, UR25, 0x2, UPT ;  /* 0x000000021900788c */ /* 0x000fc8000bf05270 */
[----:B------:R-:W-:Y:S02]  /*0530*/  UISETP.EQ.AND UP1, UPT, UR33, URZ, !UP0 ;  /* 0x000000ff2100728c */ /* 0x000fe4000c722270 */
[----:B------:R-:W-:-:S04]  /*0540*/  USEL UR37, URZ, 0x1, UP0 ;  /* 0x00000001ff257887 */ /* 0x000fc80008000000 */
[----:B------:R-:W-:Y:S02]  /*0550*/  PLOP3.LUT P3, PT, P0, PT, UP1, 0x80, 0x8 ;  /* 0x000000000008781c */ /* 0x000fe4000076f018 */
[----:B---3--:R-:W-:-:S13]  /*0560*/  ISETP.NE.AND P1, PT, R0, RZ, PT ;  /* 0x000000ff0000720c */ /* 0x008fda0003f25270 */
[----:B------:R-:W-:Y:S05]  /*0570*/  @P1 BRA `(.L_x_9) ;  /* 0x0000000000c01947 */ /* 0x000fea0003800000 */
[----:B------:R-:W-:Y:S01]  /*0580*/  ELECT P1, URZ, PT ;  /* 0x0000000000ff782f */ /* 0x000fe20003820000 */
[----:B------:R-:W-:-:S12]  /*0590*/  BSSY.RECONVERGENT B0, `(.L_x_9) ;  /* 0x000002e000007945 */ /* 0x000fd80003800200 */
[----:B------:R-:W-:Y:S05]  /*05a0*/  @!P1 BRA `(.L_x_10) ;  /* 0x0000000000b09947 */ /* 0x000fea0003800000 */
[----:B------:R-:W-:Y:S01]  /*05b0*/  UMOV UR4, 0x400 ;  /* 0x0000040000047882 */ /* 0x000fe20000000000 */
[----:B------:R-:W-:Y:S01]  /*05c0*/  UMOV UR8, 0x1 ;  /* 0x0000000100087882 */ /* 0x000fe20000000000 */
[----:B------:R-:W-:Y:S01]  /*05d0*/  UMOV UR6, 0x3 ;  /* 0x0000000300067882 */ /* 0x000fe20000000000 */
[----:B------:R-:W-:Y:S02]  /*05e0*/  ULEA UR4, UR46, UR4, 0x18 ;  /* 0x000000042e047291 */ /* 0x000fe4000f8ec0ff */
[----:B------:R-:W-:-:S04]  /*05f0*/  UIADD3 UR8, UPT, UPT, -UR8, 0x100000, URZ ;  /* 0x0010000008087890 */ /* 0x000fc8000fffe1ff */
[----:B------:R-:W-:Y:S02]  /*0600*/  USHF.L.U32 UR9, UR8, 0xb, URZ ;  /* 0x0000000b08097899 */ /* 0x000fe400080006ff */
[----:B------:R-:W-:Y:S02]  /*0610*/  USHF.L.U32 UR8, UR8, 0x1, URZ ;  /* 0x0000000108087899 */ /* 0x000fe400080006ff */
[----:B------:R-:W-:-:S04]  /*0620*/  UIADD3 UR6, UPT, UPT, -UR6, 0x100000, URZ ;  /* 0x0010000006067890 */ /* 0x000fc8000fffe1ff */
[----:B------:R-:W-:Y:S02]  /*0630*/  USHF.L.U32 UR7, UR6, 0xb, URZ ;  /* 0x0000000b06077899 */ /* 0x000fe400080006ff */
[----:B------:R-:W-:Y:S01]  /*0640*/  USHF.L.U32 UR6, UR6, 0x1, URZ ;  /* 0x0000000106067899 */ /* 0x000fe200080006ff */
[----:B------:R-:W3:Y:S03]  /*0650*/  FENCE.VIEW.ASYNC.S ;  /* 0x00000000000073c6 */ /* 0x000ee60000000000 */
[----:B---3--:R3:W4:Y:S08]  /*0660*/  SYNCS.EXCH.64 URZ, [UR4], UR8 ;  /* 0x0000000804ff75b2 */ /* 0x0087300008000100 */
[----:B------:R3:W1:Y:S01]  /*0670*/  SYNCS.EXCH.64 URZ, [UR4+0x80], UR6 ;  /* 0x0000800604ff75b2 */ /* 0x0006620008000100 */
        /* <DEDUP_REMOVED lines=29> */
[----:B------:R3:W1:Y:S02]  /*0850*/  SYNCS.EXCH.64 URZ, [UR4+0xf8], UR6 ;  /* 0x0000f80604ff75b2 */ /* 0x0006640008000100 */
[----:B---34-:R-:W-:Y:S01]  /*0860*/  NOP ;  /* 0x0000000000007918 */ /* 0x018fe20000000000 */
.L_x_10:
[----:B------:R-:W-:Y:S05]  /*0870*/  BSYNC.RECONVERGENT B0 ;  /* 0x0000000000007941 */ /* 0x000fea0003800200 */
.L_x_9:
[----:B------:R-:W3:Y:S01]  /*0880*/  SHFL.IDX PT, R0, R145, RZ, 0x1f ;  /* 0x00001fff91007589 */ /* 0x000ee200000e0000 */
[----:B------:R-:W-:Y:S01]  /*0890*/  NOP ;  /* 0x0000000000007918 */ /* 0x000fe20000000000 */
[----:B---3--:R-:W-:-:S13]  /*08a0*/  ISETP.NE.AND P1, PT, R0, 0x1, PT ;  /* 0x000000010000780c */ /* 0x008fda0003f25270 */
[----:B------:R-:W-:Y:S05]  /*08b0*/  @P1 BRA `(.L_x_11) ;  /* 0x0000000000441947 */ /* 0x000fea0003800000 */
        /* <DEDUP_REMOVED lines=10> */
[----:B------:R-:W-:Y:S01]  /*0960*/  ELECT P1, URZ, PT ;  /* 0x0000000000ff782f */ /* 0x000fe20003820000 */
[----:B------:R-:W3:Y:S02]  /*0970*/  FENCE.VIEW.ASYNC.S ;  /* 0x00000000000073c6 */ /* 0x000ee40000000000 */
[----:B---3--:R3:W4:Y:S08]  /*0980*/  SYNCS.EXCH.64 URZ, [UR4+0x100], UR8 ;  /* 0x0001000804ff75b2 */ /* 0x0087300008000100 */
[----:B------:R3:W1:Y:S01]  /*0990*/  SYNCS.EXCH.64 URZ, [UR4+0x110], UR6 ;  /* 0x0001100604ff75b2 */ /* 0x0006620008000100 */
[----:B------:R3:W1:Y:S01]  /*09a0*/  SYNCS.EXCH.64 URZ, [UR4+0x108], UR8 ;  /* 0x0001080804ff75b2 */ /* 0x0006620008000100 */
[----:B------:R3:W1:Y:S01]  /*09b0*/  SYNCS.EXCH.64 URZ, [UR4+0x118], UR6 ;  /* 0x0001180604ff75b2 */ /* 0x0006620008000100 */
[----:B------:R-:W-:Y:S01]  /*09c0*/  NOP ;  /* 0x0000000000007918 */ /* 0x000fe20000000000 */
.L_x_11:
[----:B------:R-:W2:Y:S01]  /*09d0*/  SHFL.IDX PT, R0, R145, RZ, 0x1f ;  /* 0x00001fff91007589 */ /* 0x000ea200000e0000 */
[----:B------:R-:W-:Y:S01]  /*09e0*/  NOP ;  /* 0x0000000000007918 */ /* 0x000fe20000000000 */
[----:B--2---:R-:W-:-:S13]  /*09f0*/  ISETP.NE.AND P1, PT, R0, 0x3, PT ;  /* 0x000000030000780c */ /* 0x004fda0003f25270 */
[----:B------:R-:W-:Y:S05]  /*0a00*/  @P1 BRA `(.L_x_12) ;  /* 0x00000000002c1947 */ /* 0x000fea0003800000 */
[----:B---3--:R-:W-:Y:S01]  /*0a10*/  UMOV UR6, 0x400 ;  /* 0x0000040000067882 */ /* 0x008fe20000000000 */
[----:B------:R-:W-:Y:S01]  /*0a20*/  UMOV UR4, 0x20 ;  /* 0x0000002000047882 */ /* 0x000fe20000000000 */
[----:B------:R-:W-:Y:S02]  /*0a30*/  ULEA UR6, UR46, UR6, 0x18 ;  /* 0x000000062e067291 */ /* 0x000fe4000f8ec0ff */
[----:B------:R-:W-:-:S04]  /*0a40*/  UIADD3 UR4, UPT, UPT, -UR4, 0x100000, URZ ;  /* 0x0010000004047890 */ /* 0x000fc8000fffe1ff */
[----:B------:R-:W-:Y:S02]  /*0a50*/  USHF.L.U32 UR5, UR4, 0xb, URZ ;  /* 0x0000000b04057899 */ /* 0x000fe400080006ff */
[----:B------:R-:W-:Y:S01]  /*0a60*/  USHF.L.U32 UR4, UR4, 0x1, URZ ;  /* 0x0000000104047899 */ /* 0x000fe200080006ff */
[----:B------:R-:W-:Y:S01]  /*0a70*/  ELECT P1, URZ, PT ;  /* 0x0000000000ff782f */ /* 0x000fe20003820000 */
[----:B------:R-:W2:Y:S10]  /*0a80*/  FENCE.VIEW.ASYNC.S ;  /* 0x00000000000073c6 */ /* 0x000eb40000000000 */
[----:B--2---:R2:W3:Y:S01]  /*0a90*/  SYNCS.EXCH.64 URZ, [UR6+0x120], UR4 ;  /* 0x0001200406ff75b2 */ /* 0x0044e20008000100 */
[----:B------:R2:W1:Y:S01]  /*0aa0*/  SYNCS.EXCH.64 URZ, [UR6+0x128], UR4 ;  /* 0x0001280406ff75b2 */ /* 0x0004620008000100 */
[----:B------:R-:W-:Y:S01]  /*0ab0*/  NOP ;  /* 0x0000000000007918 */ /* 0x000fe20000000000 */
.L_x_12:
[----:B------:R-:W4:Y:S01]  /*0ac0*/  SHFL.IDX PT, R0, R145, RZ, 0x1f ;  /* 0x00001fff91007589 */ /* 0x000f2200000e0000 */
[----:B------:R-:W-:Y:S01]  /*0ad0*/  NOP ;  /* 0x0000000000007918 */ /* 0x000fe20000000000 */
[----:B----4-:R-:W-:-:S13]  /*0ae0*/  ISETP.NE.AND P1, PT, R0, 0x4, PT ;  /* 0x000000040000780c */ /* 0x010fda0003f25270 */
[----:B------:R-:W-:Y:S05]  /*0af0*/  @P1 BRA `(.L_x_13) ;  /* 0x0000000000481947 */ /* 0x000fea0003800000 */
[----:B--23--:R-:W-:Y:S01]  /*0b00*/  UMOV UR4, 0x720 ;  /* 0x0000072000047882 */ /* 0x00cfe20000000000 */
[----:B------:R-:W-:Y:S01]  /*0b10*/  UMOV UR6, 0x400 ;  /* 0x0000040000067882 */ /* 0x000fe20000000000 */
[----:B------:R-:W-:Y:S01]  /*0b20*/  USEL UR4, UR4, 0x620, UP5 ;  /* 0x0000062004047887 */ /* 0x000fe2000a800000 */
        /* <DEDUP_REMOVED lines=9> */
[----:B------:R-:W2:Y:S02]  /*0bc0*/  FENCE.VIEW.ASYNC.S ;  /* 0x00000000000073c6 */ /* 0x000ea40000000000 */
[----:B--2---:R4:W2:Y:S08]  /*0bd0*/  SYNCS.EXCH.64 URZ, [UR6+0x130], UR8 ;  /* 0x0001300806ff75b2 */ /* 0x0048b00008000100 */
[----:B------:R4:W3:Y:S01]  /*0be0*/  SYNCS.EXCH.64 URZ, [UR6+0x140], UR4 ;  /* 0x0001400406ff75b2 */ /* 0x0008e20008000100 */
[----:B------:R4:W1:Y:S01]  /*0bf0*/  SYNCS.EXCH.64 URZ, [UR6+0x138], UR8 ;  /* 0x0001380806ff75b2 */ /* 0x0008620008000100 */
[----:B------:R4:W1:Y:S02]  /*0c00*/  SYNCS.EXCH.64 URZ, [UR6+0x148], UR4 ;  /* 0x0001480406ff75b2 */ /* 0x0008640008000100 */
[----:B----4-:R-:W-:Y:S01]  /*0c10*/  NOP ;  /* 0x0000000000007918 */ /* 0x010fe20000000000 */
.L_x_13:
[----:B------:R-:W4:Y:S01]  /*0c20*/  SHFL.IDX PT, R0, R145, RZ, 0x1f ;  /* 0x00001fff91007589 */ /* 0x000f2200000e0000 */
[----:B------:R-:W-:Y:S01]  /*0c30*/  NOP ;  /* 0x0000000000007918 */ /* 0x000fe20000000000 */
[----:B----4-:R-:W-:-:S13]  /*0c40*/  ISETP.NE.AND P1, PT, R0, 0x5, PT ;  /* 0x000000050000780c */ /* 0x010fda0003f25270 */
[----:B------:R-:W-:Y:S05]  /*0c50*/  @P1 BRA `(.L_x_14) ;  /* 0x0000000000541947 */ /* 0x000fea0003800000 */
[----:B--23--:R-:W-:Y:S01]  /*0c60*/  UMOV UR4, 0x400 ;  /* 0x0000040000047882 */ /* 0x00cfe20000000000 */
        /* <DEDUP_REMOVED lines=14> */
[----:B------:R4:W1:Y:S01]  /*0d50*/  SYNCS.EXCH.64 URZ, [UR4+0x178], UR8 ;  /* 0x0001780804ff75b2 */ /* 0x0008620008000100 */
[----:B------:R4:W1:Y:S01]  /*0d60*/  SYNCS.EXCH.64 URZ, [UR4+0x160], UR6 ;  /* 0x0001600604ff75b2 */ /* 0x0008620008000100 */
[----:B------:R4:W1:Y:S01]  /*0d70*/  SYNCS.EXCH.64 URZ, [UR4+0x180], UR8 ;  /* 0x0001800804ff75b2 */ /* 0x0008620008000100 */
[----:B------:R4:W1:Y:S01]  /*0d80*/  SYNCS.EXCH.64 URZ, [UR4+0x168], UR6 ;  /* 0x0001680604ff75b2 */ /* 0x0008620008000100 */
[----:B------:R4:W1:Y:S02]  /*0d90*/  SYNCS.EXCH.64 URZ, [UR4+0x188], UR8 ;  /* 0x0001880804ff75b2 */ /* 0x0008640008000100 */
[----:B----4-:R-:W-:Y:S01]  /*0da0*/  NOP ;  /* 0x0000000000007918 */ /* 0x010fe20000000000 */
.L_x_14:
[----:B------:R-:W4:Y:S01]  /*0db0*/  SHFL.IDX PT, R0, R145, RZ, 0x1f ;  /* 0x00001fff91007589 */ /* 0x000f2200000e0000 */
[----:B------:R-:W-:Y:S01]  /*0dc0*/  ISETP.NE.OR P0, PT, RZ, UR25, !P0 ;  /* 0x00000019ff007c0c */ /* 0x000fe2000c705670 */
[----:B------:R-:W-:Y:S01]  /*0dd0*/  NOP ;  /* 0x0000000000007918 */ /* 0x000fe20000000000 */
[----:B----4-:R-:W-:-:S13]  /*0de0*/  ISETP.NE.AND P1, PT, R0, 0x3, PT ;  /* 0x000000030000780c */ /* 0x010fda0003f25270 */
[----:B------:R-:W-:Y:S05]  /*0df0*/  @P1 BRA `(.L_x_15) ;  /* 0x0000000000341947 */ /* 0x000fea0003800000 */
[----:B--23--:R-:W-:Y:S01]  /*0e00*/  UMOV UR4, 0x400 ;  /* 0x0000040000047882 */ /* 0x00cfe20000000000 */
[----:B------:R-:W-:Y:S01]  /*0e10*/  UMOV UR6, 0x20 ;  /* 0x0000002000067882 */ /* 0x000fe20000000000 */
[----:B------:R-:W-:Y:S02]  /*0e20*/  ULEA UR4, UR46, UR4, 0x18 ;  /* 0x000000042e047291 */ /* 0x000fe4000f8ec0ff */
[----:B------:R-:W-:-:S04]  /*0e30*/  UIADD3 UR6, UPT, UPT, -UR6, 0x100000, URZ ;  /* 0x0010000006067890 */ /* 0x000fc8000fffe1ff */
[----:B------:R-:W-:Y:S02]  /*0e40*/  USHF.L.U32 UR7, UR6, 0xb, URZ ;  /* 0x0000000b06077899 */ /* 0x000fe400080006ff */
[----:B------:R-:W-:Y:S01]  /*0e50*/  USHF.L.U32 UR6, UR6, 0x1, URZ ;  /* 0x0000000106067899 */ /* 0x000fe200080006ff */
[----:B------:R-:W-:Y:S01]  /*0e60*/  ELECT P1, URZ, PT ;  /* 0x0000000000ff782f */ /* 0x000fe20003820000 */
[----:B------:R-:W2:Y:S10]  /*0e70*/  FENCE.VIEW.ASYNC.S ;  /* 0x00000000000073c6 */ /* 0x000eb40000000000 */
[----:B--2---:R4:W2:Y:S01]  /*0e80*/  SYNCS.EXCH.64 URZ, [UR4+0x190], UR6 ;  /* 0x0001900604ff75b2 */ /* 0x0048a20008000100 */
[----:B------:R4:W3:Y:S01]  /*0e90*/  SYNCS.EXCH.64 URZ, [UR4+0x1a0], UR6 ;  /* 0x0001a00604ff75b2 */ /* 0x0008e20008000100 */
[----:B------:R4:W1:Y:S01]  /*0ea0*/  SYNCS.EXCH.64 URZ, [UR4+0x198], UR6 ;  /* 0x0001980604ff75b2 */ /* 0x0008620008000100 */
[----:B------:R4:W1:Y:S02]  /*0eb0*/  SYNCS.EXCH.64 URZ, [UR4+0x1a8], UR6 ;  /* 0x0001a80604ff75b2 */ /* 0x0008640008000100 */
[----:B----4-:R-:W-:Y:S01]  /*0ec0*/  NOP ;  /* 0x0000000000007918 */ /* 0x010fe20000000000 */
.L_x_15:
[----:B------:R-:W-:Y:S01]  /*0ed0*/  VOTEU.ALL UP0, P0 ;  /* 0x0000000000ff7886 */ /* 0x000fe20000000000 */
[----:B--23--:R-:W-:Y:S01]  /*0ee0*/  UMOV UR4, 0x20 ;  /* 0x0000002000047882 */ /* 0x00cfe20000000000 */
[----:B------:R-:W2:Y:S01]  /*0ef0*/  LDCU UR38, c[0x0][0x36c] ;  /* 0x00006d80ff2677ac */ /* 0x000ea20008000800 */
[----:B------:R-:W-:Y:S01]  /*0f00*/  NOP ;  /* 0x0000000000007918 */ /* 0x000fe20000000000 */
[----:B------:R-:W-:Y:S01]  /*0f10*/  LOP3.LUT R0, R156, 0x1f, RZ, 0xc0, !PT ;  /* 0x0000001f9c007812 */ /* 0x000fe200078ec0ff */
[----:B------:R-:W-:Y:S01]  /*0f20*/  @!UP0 UMOV UR6, 0x400 ;  /* 0x0000040000068882 */ /* 0x000fe20000000000 */
[----:B------:R-:W-:-:S04]  /*0f30*/  @!UP0 UIADD3 UR4, UPT, UPT, -UR4, 0x100000, URZ ;  /* 0x0010000004048890 */ /* 0x000fc8000fffe1ff */
[----:B------:R-:W-:Y:S02]  /*0f40*/  @!UP0 USHF.L.U32 UR5, UR4, 0xb, URZ ;  /* 0x0000000b04058899 */ /* 0x000fe400080006ff */
[----:B------:R-:W-:Y:S02]  /*0f50*/  @!UP0 USHF.L.U32 UR4, UR4, 0x1, URZ ;  /* 0x0000000104048899 */ /* 0x000fe400080006ff */
[----:B------:R-:W-:Y:S01]  /*0f60*/  @!UP0 ULEA UR6, UR46, UR6, 0x18 ;  /* 0x000000062e068291 */ /* 0x000fe2000f8ec0ff */
[----:B------:R-:W-:Y:S01]  /*0f70*/  VOTEU.ALL UP0, P0 ;  /* 0x0000000000ff7886 */ /* 0x000fe20000000000 */
[----:B------:R-:W-:Y:S02]  /*0f80*/  UISETP.NE.AND UP6, UPT, UR25, URZ, UPT ;  /* 0x000000ff1900728c */ /* 0x000fe4000bfc5270 */
[----:B--2---:R-:W-:Y:S01]  /*0f90*/  UISETP.EQ.U32.AND UP1, UPT, UR38, 0x1, UPT ;  /* 0x000000012600788c */ /* 0x004fe2000bf22070 */
[----:B------:R-:W2:Y:S07]  /*0fa0*/  FENCE.VIEW.ASYNC.S ;  /* 0x00000000000073c6 */ /* 0x000eae0000000000 */
[----:B--2---:R2:W3:Y:S01]  /*0fb0*/  @!UP0 SYNCS.EXCH.64 URZ, [UR6+0x1b0], UR4 ;  /* 0x0001b00406ff85b2 */ /* 0x0044e20008000100 */
[----:B------:R-:W-:Y:S05]  /*0fc0*/  BRA.U !UP1, `(.L_x_16) ;  /* 0x0000000109087547 */ /* 0x000fea000b800000 */
[----:B-1-3--:R-:W-:Y:S01]  /*0fd0*/  UCGABAR_ARV ;  /* 0x00000000000079c7 */ /* 0x00afe20008000000 */
[----:B------:R-:W-:Y:S05]  /*0fe0*/  BRA `(.L_x_17) ;  /* 0x0000000000047947 */ /* 0x000fea0003800000 */
.L_x_16:
[----:B-1-3--:R-:W-:Y:S01]  /*0ff0*/  NOP ;  /* 0x0000000000007918 */ /* 0x00afe20000000000 */
.L_x_17:
[----:B------:R-:W1:Y:S01]  /*1000*/  S2UR UR30, SR_CTAID.X ;  /* 0x00000000001e79c3 */ /* 0x000e620000002500 */
[----:B------:R-:W-:-:S05]  /*1010*/  CS2R.32 R3, SR_CgaSize ;  /* 0x0000000000037805 */ /* 0x000fca0000008a00 */
[----:B------:R-:W-:-:S05]  /*1020*/  IMAD R3, R3, -0xa0, RZ ;  /* 0xffffff6003037824 */ /* 0x000fca00078e02ff */
[----:B--2---:R-:W-:-:S14]  /*1030*/  R2UR UR5, R3 ;  /* 0x00000000030572ca */ /* 0x004fdc00000e0000 */
[----:B------:R-:W2:Y:S01]  /*1040*/  LDCU UR5, c[0x0][UR5+0x2b0] ;  /* 0x00005600050577ac */ /* 0x000ea20008000800 */
[----:B------:R-:W-:-:S05]  /*1050*/  CS2R.32 R3, SR_CgaSize ;  /* 0x0000000000037805 */ /* 0x000fca0000008a00 */
[----:B------:R-:W-:-:S05]  /*1060*/  IMAD R3, R3, -0xa0, RZ ;  /* 0xffffff6003037824 */ /* 0x000fca00078e02ff */
[----:B------:R-:W-:-:S14]  /*1070*/  R2UR UR4, R3 ;  /* 0x00000000030472ca */ /* 0x000fdc00000e0000 */
[----:B------:R-:W3:Y:S01]  /*1080*/  LDCU UR4, c[0x0][UR4+0x2b4] ;  /* 0x00005680040477ac */ /* 0x000ee20008000800 */
[----:B------:R-:W4:Y:S01]  /*1090*/  S2UR UR20, SR_CTAID.Y ;  /* 0x00000000001479c3 */ /* 0x000f220000002600 */
[----:B------:R-:W-:-:S05]  /*10a0*/  CS2R.32 R3, SR_CgaSize ;  /* 0x0000000000037805 */ /* 0x000fca0000008a00 */
[----:B------:R-:W-:-:S05]  /*10b0*/  IMAD R3, R3, -0xa0, RZ ;  /* 0xffffff6003037824 */ /* 0x000fca00078e02ff */
[----:B------:R-:W-:-:S14]  /*10c0*/  R2UR UR61, R3 ;  /* 0x00000000033d72ca */ /* 0x000fdc00000e0000 */
[----:B------:R-:W3:Y:S01]  /*10d0*/  LDCU UR61, c[0x0][UR61+0x2a0] ;  /* 0x000054003d3d77ac */ /* 0x000ee20008000800 */
[----:B------:R-:W-:-:S05]  /*10e0*/  CS2R.32 R3, SR_CgaSize ;  /* 0x0000000000037805 */ /* 0x000fca0000008a00 */
[----:B------:R-:W-:-:S05]  /*10f0*/  IMAD R3, R3, -0xa0, RZ ;  /* 0xffffff6003037824 */ /* 0x000fca00078e02ff */
[----:B------:R-:W-:-:S14]  /*1100*/  R2UR UR62, R3 ;  /* 0x00000000033e72ca */ /* 0x000fdc00000e0000 */
[----:B------:R-:W3:Y:S01]  /*1110*/  LDCU UR62, c[0x0][UR62+0x2a4] ;  /* 0x000054803e3e77ac */ /* 0x000ee20008000800 */
[----:B------:R-:W-:Y:S02]  /*1120*/  USHF.R.U32.HI UR12, URZ, 0x1, UR46 ;  /* 0x00000001ff0c7899 */ /* 0x000fe4000801162e */
[----:B------:R-:W-:Y:S02]  /*1130*/  USHF.R.U32.HI UR11, URZ, 0x2, UR46 ;  /* 0x00000002ff0b7899 */ /* 0x000fe4000801162e */
[----:B------:R-:W-:Y:S01]  /*1140*/  USHF.L.U32 UR26, UR46, 0xa, URZ ;  /* 0x0000000a2e1a7899 */ /* 0x000fe200080006ff */
[----:B------:R-:W3:Y:S01]  /*1150*/  LDCU UR28, c[0x0][0xb24] ;  /* 0x00016480ff1c77ac */ /* 0x000ee20008000800 */
[----:B-1----:R-:W-:Y:S01]  /*1160*/  I2FP.F32.U32 R3, UR30 ;  /* 0x0000001e00037c45 */ /* 0x002fe20008201000 */
[----:B------:R-:W1:Y:S04]  /*1170*/  LDCU UR42, c[0x0][0xb24] ;  /* 0x00016480ff2a77ac */ /* 0x000e680008000800 */
[----:B--2---:R-:W-:Y:S01]  /*1180*/  FMUL R3, R3, UR5 ;  /* 0x0000000503037c20 */ /* 0x004fe20008400000 */
[----:B------:R-:W-:Y:S01]  /*1190*/  ULOP3.LUT UR5, UR46, 0x3, URZ, 0xc0, !UPT ;  /* 0x000000032e057892 */ /* 0x000fe2000f8ec0ff */
[----:B----4-:R-:W-:Y:S01]  /*11a0*/  I2FP.F32.U32 R2, UR20 ;  /* 0x0000001400027c45 */ /* 0x010fe20008201000 */
[----:B------:R-:W2:Y:S03]  /*11b0*/  LDCU UR35, c[0x0][0xb30] ;  /* 0x00016600ff2377ac */ /* 0x000ea60008000800 */
[----:B------:R-:W4:Y:S01]  /*11c0*/  F2I.U32.TRUNC.NTZ R3, R3 ;  /* 0x0000000300037305 */ /* 0x000f22000020f000 */
[----:B---3--:R-:W-:Y:S01]  /*11d0*/  FMUL R2, R2, UR4 ;  /* 0x0000000402027c20 */ /* 0x008fe20008400000 */
[----:B------:R-:W-:-:S02]  /*11e0*/  ULOP3.LUT UR4, UR33, 0x4, UR46, 0xf8, !UPT ;  /* 0x0000000421047892 */ /* 0x000fc4000f8ef82e */
[----:B------:R-:W-:Y:S02]  /*11f0*/  UISETP.GT.U32.AND UP1, UPT, UR5, 0xffff, UPT ;  /* 0x0000ffff0500788c */ /* 0x000fe4000bf24070 */
[----:B------:R-:W-:Y:S02]  /*1200*/  UISETP.GT.U32.AND UP0, UPT, UR4, 0xffff, UPT ;  /* 0x0000ffff0400788c */ /* 0x000fe4000bf04070 */
[----:B------:R-:W3:Y:S01]  /*1210*/  F2I.U32.TRUNC.NTZ R2, R2 ;  /* 0x0000000200027305 */ /* 0x000ee2000020f000 */
[----:B------:R-:W-:Y:S02]  /*1220*/  USEL UR24, UR5, 0xffff, !UP1 ;  /* 0x0000ffff05187887 */ /* 0x000fe4000c800000 */
[----:B------:R-:W-:Y:S01]  /*1230*/  USEL UR21, UR4, 0xffff, !UP0 ;  /* 0x0000ffff04157887 */ /* 0x000fe2000c000000 */
[----:B------:R-:W-:Y:S01]  /*1240*/  UMOV UR13, 0x11 ;  /* 0x00000011000d7882 */ /* 0x000fe20000000000 */
[----:B------:R-:W-:Y:S01]  /*1250*/  UMOV UR14, 0x5 ;  /* 0x00000005000e7882 */ /* 0x000fe20000000000 */
[----:B----4-:R-:W-:-:S02]  /*1260*/  R2UR UR6, R3 ;  /* 0x00000000030672ca */ /* 0x010fc400000e0000 */
[----:B------:R-:W-:Y:S02]  /*1270*/  PRMT R3, RZ, 0x7610, R3 ;  /* 0x00007610ff037816 */ /* 0x000fe40000000003 */
[----:B---3--:R-:W-:Y:S02]  /*1280*/  R2UR UR7, R2 ;  /* 0x00000000020772ca */ /* 0x008fe400000e0000 */
[----:B------:R-:W-:-:S07]  /*1290*/  PRMT R2, RZ, 0x7610, R2 ;  /* 0x00007610ff027816 */ /* 0x000fce0000000002 */
[----:B------:R-:W-:-:S04]  /*12a0*/  UIADD3 UR5, UPT, UPT, -UR6, URZ, URZ ;  /* 0x000000ff06057290 */ /* 0x000fc8000fffe1ff */
[----:B------:R-:W-:Y:S02]  /*12b0*/  UIMAD UR61, UR61, UR5, UR30 ;  /* 0x000000053d3d72a4 */ /* 0x000fe4000f8e021e */
[----:B------:R-:W-:-:S04]  /*12c0*/  UIADD3 UR4, UPT, UPT, -UR7, URZ, URZ ;  /* 0x000000ff07047290 */ /* 0x000fc8000fffe1ff */
[----:B------:R-:W-:Y:S01]  /*12d0*/  UIMAD UR62, UR62, UR4, UR20 ;  /* 0x000000043e3e72a4 */ /* 0x000fe2000f8e0214 */
[----:B-12---:R-:W-:Y:S11]  /*12e0*/  BRA.U UP6, `(.L_x_18) ;  /* 0x0000000106647547 */ /* 0x006ff6000b800000 */
[----:B------:R-:W-:Y:S02]  /*12f0*/  UISETP.NE.AND UP0, UPT, UR62, URZ, UPT ;  /* 0x000000ff3e00728c */ /* 0x000fe4000bf05270 */
[----:B------:R-:W-:Y:S02]  /*1300*/  UISETP.NE.AND UP2, UPT, UR62, 0x1, UPT ;  /* 0x000000013e00788c */ /* 0x000fe4000bf45270 */
[----:B------:R-:W-:Y:S02]  /*1310*/  ULOP3.LUT UR4, UR61, 0x2, URZ, 0x3c, !UPT ;  /* 0x000000023d047892 */ /* 0x000fe4000f8e3cff */
[----:B------:R-:W-:Y:S02]  /*1320*/  UISETP.GT.U32.AND UP4, UPT, UR61, 0x1, UP0 ;  /* 0x000000013d00788c */ /* 0x000fe40008784070 */
[----:B------:R-:W-:Y:S02]  /*1330*/  UISETP.GT.U32.AND UP3, UPT, UR61, 0x1, UP2 ;  /* 0x000000013d00788c */ /* 0x000fe40009764070 */
[----:B------:R-:W-:-:S02]  /*1340*/  UISETP.GT.U32.AND UP1, UPT, UR4, 0x1, UP0 ;  /* 0x000000010400788c */ /* 0x000fc40008724070 */
[----:B------:R-:W-:Y:S02]  /*1350*/  UISETP.GT.U32.AND UP0, UPT, UR4, 0x1, UP2 ;  /* 0x000000010400788c */ /* 0x000fe40009704070 */
[----:B------:R-:W-:Y:S02]  /*1360*/  USEL UR6, URZ, 0x1, UP4 ;  /* 0x00000001ff067887 */ /* 0x000fe4000a000000 */
[----:B------:R-:W-:Y:S02]  /*1370*/  USEL UR5, URZ, 0x10, UP3 ;  /* 0x00000010ff057887 */ /* 0x000fe40009800000 */
[----:B------:R-:W-:Y:S02]  /*1380*/  USEL UR4, URZ, 0x2, UP4 ;  /* 0x00000002ff047887 */ /* 0x000fe4000a000000 */
[----:B------:R-:W-:Y:S02]  /*1390*/  USEL UR9, URZ, 0x20, UP3 ;  /* 0x00000020ff097887 */ /* 0x000fe40009800000 */
[----:B------:R-:W-:-:S02]  /*13a0*/  USEL UR8, URZ, 0x4, UP1 ;  /* 0x00000004ff087887 */ /* 0x000fc40008800000 */
[----:B------:R-:W-:Y:S02]  /*13b0*/  UIADD3 UR4, UPT, UPT, UR4, UR5, UR6 ;  /* 0x0000000504047290 */ /* 0x000fe4000fffe006 */
[----:B------:R-:W-:Y:S02]  /*13c0*/  USEL UR6, URZ, 0x8, UP1 ;  /* 0x00000008ff067887 */ /* 0x000fe40008800000 */
[----:B------:R-:W-:Y:S02]  /*13d0*/  ULOP3.LUT UR10, UR61, 0xfffffffe, URZ, 0xc0, !UPT ;  /* 0xfffffffe3d0a7892 */ /* 0x000fe4000f8ec0ff */
[----:B------:R-:W-:Y:S02]  /*13e0*/  USEL UR7, URZ, 0x40, UP0 ;  /* 0x00000040ff077887 */ /* 0x000fe40008000000 */
[----:B------:R-:W-:Y:S02]  /*13f0*/  UIADD3 UR5, UPT, UPT, UR8, UR9, UR4 ;  /* 0x0000000908057290 */ /* 0x000fe4000fffe004 */
[----:B------:R-:W-:-:S02]  /*1400*/  ULEA UR4, UR62, UR10, 0x2 ;  /* 0x0000000a3e047291 */ /* 0x000fc4000f8e10ff */
[----:B------:R-:W-:Y:S02]  /*1410*/  USEL UR8, URZ, 0x80, UP0 ;  /* 0x00000080ff087887 */ /* 0x000fe40008000000 */
[----:B------:R-:W-:-:S03]  /*1420*/  UIADD3 UR5, UPT, UPT, UR6, UR7, UR5 ;  /* 0x0000000706057290 */ /* 0x000fc6000fffe005 */
[----:B------:R-:W-:Y:S01]  /*1430*/  UMOV UR6, 0x3 ;  /* 0x0000000300067882 */ /* 0x000fe20000000000 */
[----:B------:R-:W-:Y:S02]  /*1440*/  UIADD3 UR5, UPT, UPT, UR5, UR8, URZ ;  /* 0x0000000805057290 */ /* 0x000fe4000fffe0ff */
[----:B------:R-:W-:-:S04]  /*1450*/  USHF.L.U32 UR4, UR6, UR4, URZ ;  /* 0x0000000406047299 */ /* 0x000fc800080006ff */
[----:B------:R-:W-:Y:S02]  /*1460*/  MOV R3, UR5 ;  /* 0x0000000500037c02 */ /* 0x000fe40008000f00 */
[----:B------:R-:W-:-:S07]  /*1470*/  MOV R2, UR4 ;  /* 0x0000000400027c02 */ /* 0x000fce0008000f00 */
.L_x_18:
[----:B------:R-:W1:Y:S01]  /*1480*/  S2UR UR36, SR_CTAID.Z ;  /* 0x00000000002479c3 */ /* 0x000e620000002700 */
[----:B------:R-:W-:Y:S02]  /*1490*/  UISETP.GE.AND UP0, UPT, UR28, 0x1, UPT ;  /* 0x000000011c00788c */ /* 0x000fe4000bf06270 */
[----:B------:R-:W-:Y:S02]  /*14a0*/  ULOP3.LUT UR24, UR24, 0xffff, URZ, 0xc0, !UPT ;  /* 0x0000ffff18187892 */ /* 0x000fe4000f8ec0ff */
[----:B------:R-:W-:Y:S02]  /*14b0*/  ULOP3.LUT UR21, UR21, 0xffff, URZ, 0xc0, !UPT ;  /* 0x0000ffff15157892 */ /* 0x000fe4000f8ec0ff */
[----:B------:R-:W-:Y:S02]  /*14c0*/  ULOP3.LUT UR27, UR26, 0x1000, URZ, 0xc0, !UPT ;  /* 0x000010001a1b7892 */ /* 0x000fe4000f8ec0ff */
[----:B------:R-:W-:Y:S02]  /*14d0*/  UISETP.NE.AND UP3, UPT, UR25, 0x2, UPT ;  /* 0x000000021900788c */ /* 0x000fe4000bf65270 */
[----:B------:R-:W-:-:S02]  /*14e0*/  ULOP3.LUT UR32, UR12, 0x1, URZ, 0xc0, !UPT ;  /* 0x000000010c207892 */ /* 0x000fc4000f8ec0ff */
[----:B------:R-:W-:Y:S02]  /*14f0*/  ULOP3.LUT UR31, UR11, 0x1, URZ, 0xc0, !UPT ;  /* 0x000000010b1f7892 */ /* 0x000fe4000f8ec0ff */
[----:B------:R-:W-:Y:S02]  /*1500*/  ULOP3.LUT UR26, UR26, 0x800, URZ, 0xc0, !UPT ;  /* 0x000008001a1a7892 */ /* 0x000fe4000f8ec0ff */
[----:B------:R-:W-:Y:S02]  /*1510*/  USHF.L.U32 UR24, UR13, UR24, URZ ;  /* 0x000000180d187299 */ /* 0x000fe400080006ff */
[----:B------:R-:W-:Y:S01]  /*1520*/  USHF.L.U32 UR21, UR14, UR21, URZ ;  /* 0x000000150e157299 */ /* 0x000fe200080006ff */
[----:B------:R-:W-:Y:S01]  /*1530*/  UMOV UR16, UR30 ;  /* 0x0000001e00107c82 */ /* 0x000fe20008000000 */
[----:B------:R-:W-:Y:S10]  /*1540*/  BRA.U !UP0, `(.L_x_19) ;  /* 0x0000000108d47547 */ /* 0x000ff4000b800000 */
[----:B------:R-:W2:Y:S01]  /*1550*/  LDCU.128 UR12, c[0x0][0xb10] ;  /* 0x00016200ff0c77ac */ /* 0x000ea20008000c00 */
[----:B------:R-:W3:Y:S01]  /*1560*/  LDCU UR6, c[0x0][0x370] ;  /* 0x00006e00ff0677ac */ /* 0x000ee20008000800 */
[----:B------:R-:W4:Y:S01]  /*1570*/  LDCU UR5, c[0x0][0x374] ;  /* 0x00006e80ff0577ac */ /* 0x000f220008000800 */
[----:B------:R-:W1:Y:S01]  /*1580*/  LDCU UR29, c[0x0][0xb0c] ;  /* 0x00016180ff1d77ac */ /* 0x000e620008000800 */
[----:B------:R-:W1:Y:S01]  /*1590*/  LDCU UR4, c[0x0][0xb20] ;  /* 0x00016400ff0477ac */ /* 0x000e620008000800 */
[----:B------:R-:W1:Y:S01]  /*15a0*/  LDCU.64 UR8, c[0x0][0xb28] ;  /* 0x00016500ff0877ac */ /* 0x000e620008000a00 */
[----:B--2---:R-:W-:Y:S02]  /*15b0*/  UISETP.NE.AND UP0, UPT, UR14, 0x1, UPT ;  /* 0x000000010e00788c */ /* 0x004fe4000bf05270 */
[----:B----4-:R-:W-:Y:S02]  /*15c0*/  UIMAD.WIDE.U32 UR10, UR5, UR15, URZ ;  /* 0x0000000f050a72a5 */ /* 0x010fe4000f8e00ff */
[----:B---3--:R-:W-:-:S02]  /*15d0*/  UIMAD.WIDE.U32 UR18, UR6, UR12, URZ ;  /* 0x0000000c061272a5 */ /* 0x008fc4000f8e00ff */
[----:B-1----:R-:W-:Y:S02]  /*15e0*/  UISETP.NE.AND UP1, UPT, UR29, 0x1, UPT ;  /* 0x000000011d00788c */ /* 0x002fe4000bf25270 */
[----:B------:R-:W-:Y:S01]  /*15f0*/  UISETP.NE.AND UP2, UPT, UR28, 0x1, UPT ;  /* 0x000000011c00788c */ /* 0x000fe2000bf45270 */
[----:B------:R-:W-:Y:S02]  /*1600*/  UMOV UR10, UR11 ;  /* 0x0000000b000a7c82 */ /* 0x000fe40008000000 */
[----:B------:R-:W-:Y:S01]  /*1610*/  UMOV UR18, UR19 ;  /* 0x0000001300127c82 */ /* 0x000fe20008000000 */
[----:B------:R-:W-:Y:S02]  /*1620*/  @UP0 USHF.R.U32.HI UR5, URZ, UR4, UR10 ;  /* 0x00000004ff050299 */ /* 0x000fe4000801160a */
[----:B------:R-:W-:Y:S02]  /*1630*/  UIMAD.WIDE.U32 UR22, UR20, UR15, URZ ;  /* 0x0000000f141672a5 */ /* 0x000fe4000f8e00ff */
[----:B------:R-:W-:-:S02]  /*1640*/  UIMAD.WIDE.U32 UR10, UR5, UR8, URZ ;  /* 0x00000008050a72a5 */ /* 0x000fc4000f8e00ff */
[----:B------:R-:W-:Y:S02]  /*1650*/  @UP1 USHF.R.U32.HI UR6, URZ, UR13, UR18 ;  /* 0x0000000dff061299 */ /* 0x000fe40008011612 */
[----:B------:R-:W-:Y:S02]  /*1660*/  UIMAD.WIDE.U32 UR16, UR30, UR12, URZ ;  /* 0x0000000c1e1072a5 */ /* 0x000fe4000f8e00ff */
[----:B------:R-:W-:Y:S01]  /*1670*/  UIMAD.WIDE.U32 UR18, UR6, UR8, URZ ;  /* 0x00000008061272a5 */ /* 0x000fe2000f8e00ff */
[----:B------:R-:W-:Y:S01]  /*1680*/  UMOV UR22, UR23 ;  /* 0x0000001700167c82 */ /* 0x000fe20008000000 */
[----:B------:R-:W-:Y:S01]  /*1690*/  UMOV UR10, UR11 ;  /* 0x0000000b000a7c82 */ /* 0x000fe20008000000 */
[----:B------:R-:W-:Y:S02]  /*16a0*/  USHF.R.U32.HI UR22, URZ, UR4, UR22 ;  /* 0x00000004ff167299 */ /* 0x000fe40008011616 */
[----:B------:R-:W-:Y:S02]  /*16b0*/  @UP2 USHF.R.U32.HI UR5, URZ, UR9, UR10 ;  /* 0x00000009ff052299 */ /* 0x000fe4000801160a */
[----:B------:R-:W-:Y:S01]  /*16c0*/  UMOV UR7, UR19 ;  /* 0x0000001300077c82 */ /* 0x000fe20008000000 */
[----:B------:R-:W-:Y:S01]  /*16d0*/  UMOV UR16, UR17 ;  /* 0x0000001100107c82 */ /* 0x000fe20008000000 */
[----:B------:R-:W-:-:S02]  /*16e0*/  @UP2 USHF.R.U32.HI UR6, URZ, UR9, UR7 ;  /* 0x00000009ff062299 */ /* 0x000fc40008011607 */
[----:B------:R-:W-:Y:S02]  /*16f0*/  USHF.R.U32.HI UR16, URZ, UR13, UR16 ;  /* 0x0000000dff107299 */ /* 0x000fe40008011610 */
[----:B------:R-:W-:Y:S02]  /*1700*/  USEL UR4, UR20, UR22, !UP0 ;  /* 0x0000001614047287 */ /* 0x000fe4000c000000 */
[----:B------:R-:W-:Y:S02]  /*1710*/  UIMAD UR7, UR5, UR28, URZ ;  /* 0x0000001c050772a4 */ /* 0x000fe4000f8e02ff */
[----:B------:R-:W-:Y:S02]  /*1720*/  USEL UR5, UR30, UR16, !UP1 ;  /* 0x000000101e057287 */ /* 0x000fe4000c800000 */
[----:B------:R-:W-:Y:S02]  /*1730*/  UIMAD UR12, UR6, UR28, URZ ;  /* 0x0000001c060c72a4 */ /* 0x000fe4000f8e02ff */
[----:B------:R-:W-:-:S02]  /*1740*/  UISETP.GE.AND UP0, UPT, UR4, UR7, UPT ;  /* 0x000000070400728c */ /* 0x000fc4000bf06270 */
[----:B------:R-:W-:Y:S02]  /*1750*/  UIMAD.WIDE.U32 UR10, UR4, UR8, URZ ;  /* 0x00000008040a72a5 */ /* 0x000fe4000f8e00ff */
[----:B------:R-:W-:Y:S02]  /*1760*/  UISETP.GE.OR UP0, UPT, UR5, UR12, UP0 ;  /* 0x0000000c0500728c */ /* 0x000fe40008706670 */
[----:B------:R-:W-:Y:S02]  /*1770*/  UIMAD.WIDE.U32 UR12, UR5, UR8, URZ ;  /* 0x00000008050c72a5 */ /* 0x000fe4000f8e00ff */
[----:B------:R-:W-:Y:S01]  /*1780*/  UIADD3 UR10, UPT, UPT, -UR4, URZ, URZ ;  /* 0x000000ff040a7290 */ /* 0x000fe2000fffe1ff */
[----:B------:R-:W-:Y:S01]  /*1790*/  UMOV UR8, UR11 ;  /* 0x0000000b00087c82 */ /* 0x000fe20008000000 */
[----:B------:R-:W-:Y:S02]  /*17a0*/  UIADD3 UR16, UPT, UPT, -UR5, URZ, URZ ;  /* 0x000000ff05107290 */ /* 0x000fe4000fffe1ff */
[----:B------:R-:W-:-:S03]  /*17b0*/  USHF.R.U32.HI UR8, URZ, UR9, UR8 ;  /* 0x00000009ff087299 */ /* 0x000fc60008011608 */
[----:B------:R-:W-:Y:S01]  /*17c0*/  @!UP0 UMOV UR7, UR13 ;  /* 0x0000000d00078c82 */ /* 0x000fe20008000000 */
[----:B------:R-:W-:Y:S02]  /*17d0*/  UIMAD UR20, UR14, UR10, UR20 ;  /* 0x0000000a0e1472a4 */ /* 0x000fe4000f8e0214 */
[----:B------:R-:W-:Y:S02]  /*17e0*/  USEL UR8, UR4, UR8, !UP2 ;  /* 0x0000000804087287 */ /* 0x000fe4000d000000 */
[----:B------:R-:W-:Y:S02]  /*17f0*/  @!UP0 USHF.R.U32.HI UR7, URZ, UR9, UR7 ;  /* 0x00000009ff078299 */ /* 0x000fe40008011607 */
[----:B------:R-:W-:Y:S02]  /*1800*/  UIADD3 UR9, UPT, UPT, -UR8, URZ, URZ ;  /* 0x000000ff08097290 */ /* 0x000fe4000fffe1ff */
[----:B------:R-:W-:Y:S02]  /*1810*/  @!UP0 USEL UR7, UR5, UR7, !UP2 ;  /* 0x0000000705078287 */ /* 0x000fe4000d000000 */
[----:B------:R-:W-:-:S02]  /*1820*/  UIMAD UR9, UR28, UR9, UR4 ;  /* 0x000000091c0972a4 */ /* 0x000fc4000f8e0204 */
[----:B------:R-:W-:Y:S02]  /*1830*/  @!UP0 UIADD3 UR8, UPT, UPT, UR8, -UR7, URZ ;  /* 0x8000000708088290 */ /* 0x000fe4000fffe0ff */
[----:B------:R-:W-:Y:S02]  /*1840*/  @!UP0 UIMAD UR6, UR9, UR6, UR7 ;  /* 0x00000006090682a4 */ /* 0x000fe4000f8e0207 */
[----:B------:R-:W-:Y:S02]  /*1850*/  @!UP0 UIMAD UR4, UR8, UR28, UR5 ;  /* 0x0000001c080482a4 */ /* 0x000fe4000f8e0205 */
[----:B------:R-:W-:Y:S02]  /*1860*/  UIMAD UR16, UR29, UR16, UR30 ;  /* 0x000000101d1072a4 */ /* 0x000fe4000f8e021e */
[----:B------:R-:W-:Y:S01]  /*1870*/  UIMAD UR20, UR4, UR14, UR20 ;  /* 0x0000000e041472a4 */ /* 0x000fe2000f8e0214 */
[----:B------:R-:W-:Y:S02]  /*1880*/  @!UP0 UMOV UR5, UR6 ;  /* 0x0000000600058c82 */ /* 0x000fe40008000000 */
[----:B------:R-:W-:-:S12]  /*1890*/  UIMAD UR16, UR5, UR29, UR16 ;  /* 0x0000001d051072a4 */ /* 0x000fd8000f8e0210 */
.L_x_19:
[----:B------:R-:W-:-:S09]  /*18a0*/  UISETP.NE.AND UP0, UPT, UR35, 0x1, UPT ;  /* 0x000000012300788c */ /* 0x000fd2000bf05270 */
[----:B------:R-:W-:Y:S05]  /*18b0*/  BRA.U UP0, `(.L_x_20) ;  /* 0x0000000100447547 */ /* 0x000fea000b800000 */
[----:B------:R-:W2:Y:S01]  /*18c0*/  LDCU.128 UR8, c[0x0][0xb10] ;  /* 0x00016200ff0877ac */ /* 0x000ea20008000c00 */
[----:B------:R-:W3:Y:S01]  /*18d0*/  LDCU UR12, c[0x0][0xb0c] ;  /* 0x00016180ff0c77ac */ /* 0x000ee20008000800 */
[----:B------:R-:W4:Y:S01]  /*18e0*/  LDCU UR13, c[0x0][0xb20] ;  /* 0x00016400ff0d77ac */ /* 0x000f220008000800 */
[----:B--2---:R-:W-:Y:S02]  /*18f0*/  UIMAD.WIDE.U32 UR6, UR16, UR8, URZ ;  /* 0x00000008100672a5 */ /* 0x004fe4000f8e00ff */
[----:B------:R-:W-:Y:S02]  /*1900*/  UIMAD.WIDE.U32 UR4, UR20, UR11, URZ ;  /* 0x0000000b140472a5 */ /* 0x000fe4000f8e00ff */
[----:B---3--:R-:W-:Y:S02]  /*1910*/  UISETP.NE.AND UP1, UPT, UR12, 0x1, UPT ;  /* 0x000000010c00788c */ /* 0x008fe4000bf25270 */
[----:B------:R-:W-:Y:S01]  /*1920*/  UISETP.NE.AND UP0, UPT, UR10, 0x1, UPT ;  /* 0x000000010a00788c */ /* 0x000fe2000bf05270 */
[----:B------:R-:W-:-:S02]  /*1930*/  UMOV UR6, UR7 ;  /* 0x0000000700067c82 */ /* 0x000fc40008000000 */
[----:B------:R-:W-:Y:S01]  /*1940*/  UMOV UR4, UR5 ;  /* 0x0000000500047c82 */ /* 0x000fe20008000000 */
[----:B------:R-:W-:Y:S02]  /*1950*/  USHF.R.U32.HI UR9, URZ, UR9, UR6 ;  /* 0x00000009ff097299 */ /* 0x000fe40008011606 */
[----:B----4-:R-:W-:Y:S02]  /*1960*/  USHF.R.U32.HI UR4, URZ, UR13, UR4 ;  /* 0x0000000dff047299 */ /* 0x010fe40008011604 */
[----:B------:R-:W-:Y:S02]  /*1970*/  USEL UR5, UR16, UR9, !UP1 ;  /* 0x0000000910057287 */ /* 0x000fe4000c800000 */
[----:B------:R-:W-:-:S04]  /*1980*/  USEL UR4, UR20, UR4, !UP0 ;  /* 0x0000000414047287 */ /* 0x000fc8000c000000 */
[----:B------:R-:W-:Y:S02]  /*1990*/  UIADD3 UR6, UPT, UPT, -UR4, UR5, URZ ;  /* 0x0000000504067290 */ /* 0x000fe4000fffe1ff */
[----:B------:R-:W-:Y:S02]  /*19a0*/  UIADD3 UR4, UPT, UPT, UR4, -UR5, URZ ;  /* 0x8000000504047290 */ /* 0x000fe4000fffe0ff */
[----:B------:R-:W-:Y:S02]  /*19b0*/  UIMAD UR20, UR6, UR10, UR20 ;  /* 0x0000000a061472a4 */ /* 0x000fe4000f8e0214 */
[----:B------:R-:W-:-:S12]  /*19c0*/  UIMAD UR16, UR4, UR12, UR16 ;  /* 0x0000000c041072a4 */ /* 0x000fd8000f8e0210 */
.L_x_20:
[----:B------:R-:W-:-:S09]  /*19d0*/  UISETP.EQ.U32.AND UP0, UPT, UR38, 0x1, UPT ;  /* 0x000000012600788c */ /* 0x000fd2000bf02070 */
[----:B------:R-:W-:Y:S05]  /*19e0*/  BRA.U !UP0, `(.L_x_21) ;  /* 0x00000001080c7547 */ /* 0x000fea000b800000 */
[----:B------:R-:W-:Y:S01]  /*19f0*/  UCGABAR_WAIT ;  /* 0x0000000000007dc7 */ /* 0x000fe20008000000 */
[----:B------:R-:W-:Y:S01]  /*1a00*/  CCTL.IVALL ;  /* 0x00000000ff00798f */ /* 0x000fe20002000000 */
[----:B------:R-:W-:Y:S05]  /*1a10*/  BRA `(.L_x_22) ;  /* 0x0000000000047947 */ /* 0x000fea0003800000 */
.L_x_21:
[----:B------:R-:W-:Y:S06]  /*1a20*/  BAR.SYNC.DEFER_BLOCKING 0x0 ;  /* 0x0000000000007b1d */ /* 0x000fec0000010000 */
.L_x_22:
[----:B------:R-:W-:Y:S05]  /*1a30*/  BRA.U UP3, `(.L_x_23) ;  /* 0x0000001903a47547 */ /* 0x000fea000b800000 */
[----:B------:R-:W2:Y:S01]  /*1a40*/  LDCU UR6, c[0x0][0x38c] ;  /* 0x00007180ff0677ac */ /* 0x000ea20008000800 */
[----:B------:R-:W-:Y:S01]  /*1a50*/  PLOP3.LUT P1, PT, PT, PT, UP5, 0x80, 0x8 ;  /* 0x000000000008781c */ /* 0x000fe20003f2f058 */
[----:B------:R-:W-:Y:S01]  /*1a60*/  IMAD.MOV.U32 R12, RZ, RZ, 0x1 ;  /* 0x00000001ff0c7424 */ /* 0x000fe200078e00ff */
[----:B------:R-:W-:Y:S01]  /*1a70*/  ISETP.NE.AND P2, PT, R0, RZ, P3 ;  /* 0x000000ff0000720c */ /* 0x000fe20001f45270 */
[----:B------:R-:W-:Y:S01]  /*1a80*/  USHF.L.U32 UR45, UR30, 0x6, URZ ;  /* 0x000000061e2d7899 */ /* 0x000fe200080006ff */
[----:B------:R-:W-:Y:S01]  /*1a90*/  PLOP3.LUT P1, PT, P1, PT, PT, 0x8, 0x80 ;  /* 0x000000000080781c */ /* 0x000fe20000f2e170 */
[----:B------:R-:W-:Y:S01]  /*1aa0*/  USHF.L.U32 UR44, UR30, 0x7, URZ ;  /* 0x000000071e2c7899 */ /* 0x000fe200080006ff */
[----:B------:R-:W-:Y:S01]  /*1ab0*/  CS2R R10, SRZ ;  /* 0x00000000000a7805 */ /* 0x000fe2000001ff00 */
[----:B------:R-:W-:Y:S01]  /*1ac0*/  UISETP.NE.AND UP1, UPT, UR25, URZ, UPT ;  /* 0x000000ff1900728c */ /* 0x000fe2000bf25270 */
[----:B------:R-:W-:Y:S01]  /*1ad0*/  IMAD.MOV.U32 R9, RZ, RZ, RZ ;  /* 0x000000ffff097224 */ /* 0x000fe200078e00ff */
[----:B------:R-:W-:Y:S01]  /*1ae0*/  ULOP3.LUT UR45, UR45, 0x40, URZ, 0xc0, !UPT ;  /* 0x000000402d2d7892 */ /* 0x000fe2000f8ec0ff */
[----:B------:R-:W-:Y:S01]  /*1af0*/  IMAD.MOV.U32 R8, RZ, RZ, 0x1 ;  /* 0x00000001ff087424 */ /* 0x000fe200078e00ff */
[----:B------:R-:W-:Y:S01]  /*1b00*/  ULOP3.LUT UR44, UR44, 0x80, URZ, 0xc0, !UPT ;  /* 0x000000802c2c7892 */ /* 0x000fe2000f8ec0ff */
[----:B------:R-:W3:Y:S01]  /*1b10*/  LDCU UR39, c[0x0][0x370] ;  /* 0x00006e00ff2777ac */ /* 0x000ee20008000800 */
[----:B--2---:R-:W-:Y:S01]  /*1b20*/  UIADD3 UR5, UPT, UPT, UR6, 0x3f, URZ ;  /* 0x0000003f06057890 */ /* 0x004fe2000fffe0ff */
[----:B------:R-:W2:Y:S03]  /*1b30*/  LDCU.64 UR28, c[0x0][0x348] ;  /* 0x00006900ff1c77ac */ /* 0x000ea60008000a00 */
[----:B------:R-:W-:-:S02]  /*1b40*/  USHF.R.S32.HI UR4, URZ, 0x1f, UR5 ;  /* 0x0000001fff047899 */ /* 0x000fc40008011405 */
[----:B------:R-:W-:Y:S02]  /*1b50*/  UIADD3 UR48, UPT, UPT, UR6, 0x7e, URZ ;  /* 0x0000007e06307890 */ /* 0x000fe4000fffe0ff */
[----:B------:R-:W-:Y:S02]  /*1b60*/  ULEA.HI UR4, UR4, UR5, URZ, 0x6 ;  /* 0x0000000504047291 */ /* 0x000fe4000f8f30ff */
[----:B------:R-:W-:Y:S02]  /*1b70*/  UIADD3 UR5, UPT, UPT, UR6, -0x1, URZ ;  /* 0xffffffff06057890 */ /* 0x000fe4000fffe0ff */
[----:B------:R-:W-:Y:S02]  /*1b80*/  USHF.R.S32.HI UR41, URZ, 0x6, UR4 ;  /* 0x00000006ff297899 */ /* 0x000fe40008011404 */
[----:B------:R-:W-:Y:S02]  /*1b90*/  UISETP.GE.U32.AND UP2, UPT, UR5, -0x7f, UPT ;  /* 0xffffff810500788c */ /* 0x000fe4000bf46070 */
[----:B------:R-:W-:Y:S01]  /*1ba0*/  UISETP.LT.U32.AND UP0, UPT, UR41, 0x10, UPT ;  /* 0x000000102900788c */ /* 0x000fe2000bf01070 */
[----:B------:R-:W4:Y:S03]  /*1bb0*/  LDCU UR38, c[0x0][0x374] ;  /* 0x00006e80ff2677ac */ /* 0x000f260008000800 */
[----:B------:R-:W-:-:S02]  /*1bc0*/  USEL UR40, UR41, 0x10, UP0 ;  /* 0x0000001029287887 */ /* 0x000fc40008000000 */
[----:B------:R-:W-:Y:S02]  /*1bd0*/  USEL UR25, UR37, 0x2, UP1 ;  /* 0x0000000225197887 */ /* 0x000fe40008800000 */
[----:B------:R-:W-:Y:S02]  /*1be0*/  UIADD3 UR4, UPT, UPT, UR40, -0x1, URZ ;  /* 0xffffffff28047890 */ /* 0x000fe4000fffe0ff */
[----:B------:R-:W-:Y:S02]  /*1bf0*/  @UP2 UIADD3 UR4, UPT, UPT, UR40, URZ, URZ ;  /* 0x000000ff28042290 */ /* 0x000fe4000fffe0ff */
[----:B------:R-:W-:Y:S02]  /*1c00*/  ULEA UR45, UR32, UR45, 0x5 ;  /* 0x0000002d202d7291 */ /* 0x000fe4000f8e28ff */
[----:B------:R-:W-:Y:S02]  /*1c10*/  ULEA UR44, UR31, UR44, 0x6 ;  /* 0x0000002c1f2c7291 */ /* 0x000fe4000f8e30ff */
[----:B------:R-:W-:-:S02]  /*1c20*/  UIADD3 UR47, UPT, UPT, UR41, -UR40, URZ ;  /* 0x80000028292f7290 */ /* 0x000fc4000fffe0ff */
[----:B------:R-:W-:Y:S02]  /*1c30*/  UIADD3 UR30, UPT, UPT, UR4, 0x1, URZ ;  /* 0x00000001041e7890 */ /* 0x000fe4000fffe0ff */
[----:B------:R-:W-:Y:S01]  /*1c40*/  UIADD3 UR43, UPT, UPT, -UR4, URZ, URZ ;  /* 0x000000ff042b7290 */ /* 0x000fe2000fffe1ff */
[----:B--234-:R-:W-:-:S11]  /*1c50*/  UMOV UR5, URZ ;  /* 0x000000ff00057c82 */ /* 0x01cfd60008000000 */
.L_x_43:
[----:B------:R-:W-:Y:S01]  /*1c60*/  UISETP.NE.AND UP0, UPT, UR46, URZ, UPT ;  /* 0x000000ff2e00728c */ /* 0x000fe2000bf05270 */
[----:B------:R-:W2:Y:S08]  /*1c70*/  S2UR UR46, SR_CgaCtaId ;  /* 0x00000000002e79c3 */ /* 0x000eb00000008800 */
[----:B-1----:R-:W-:Y:S05]  /*1c80*/  BRA.U UP0, `(.L_x_24) ;  /* 0x0000000100347547 */ /* 0x002fea000b800000 */
[----:B------:R-:W3:Y:S01]  /*1c90*/  S2R R0, SR_CgaCtaId ;  /* 0x0000000000007919 */ /* 0x000ee20000008800 */
[----:B------:R-:W-:Y:S02]  /*1ca0*/  MOV R3, 0x400 ;  /* 0x0000040000037802 */ /* 0x000fe40000000f00 */
[----:B------:R-:W-:Y:S02]  /*1cb0*/  SHF.L.U32 R2, R8, 0x1f, RZ ;  /* 0x0000001f08027819 */ /* 0x000fe400000006ff */
[----:B---3--:R-:W-:-:S05]  /*1cc0*/  LEA R0, R0, R3, 0x18 ;  /* 0x0000000300007211 */ /* 0x008fca00078ec0ff */
[----:B------:R-:W-:-:S04]  /*1cd0*/  IMAD R3, R9, 0x8, R0 ;  /* 0x0000000809037824 */ /* 0x000fc800078e0200 */
[----:B------:R-:W3:Y:S02]  /*1ce0*/  SYNCS.PHASECHK.TRANS64.TRYWAIT P0, [R3+URZ+0x1a0], R2 ;  /* 0x0001a002030075a7 */ /* 0x000ee400080011ff */
[----:B---3--:R-:W-:Y:S05]  /*1cf0*/  @!P0 BRA `(.L_x_25) ;  /* 0x0000007800dc8947 */ /* 0x008fea0003800000 */
.L_x_136:
[----:B------:R-:W-:Y:S01]  /*1d00*/  VIADD R9, R9, 0x1 ;  /* 0x0000000109097836 */ /* 0x000fe20000000000 */
[----:B------:R3:W-:Y:S04]  /*1d10*/  SYNCS.ARRIVE.TRANS64.A1T0 RZ, [R3+URZ+0x190], RZ ;  /* 0x000190ff03ff79a7 */ /* 0x0007e800081000ff */
[----:B------:R-:W-:-:S04]  /*1d20*/  ISETP.NE.AND P0, PT, R9, 0x2, PT ;  /* 0x000000020900780c */ /* 0x000fc80003f05270 */
[----:B------:R-:W-:Y:S02]  /*1d30*/  SEL R9, R9, RZ, P0 ;  /* 0x000000ff09097207 */ /* 0x000fe40000000000 */
[----:B---3--:R-:W-:-:S04]  /*1d40*/  SEL R3, RZ, 0x1, P0 ;  /* 0x00000001ff037807 */ /* 0x008fc80000000000 */
[----:B------:R-:W-:-:S07]  /*1d50*/  LOP3.LUT R8, R8, R3, RZ, 0x3c, !PT ;  /* 0x0000000308087212 */ /* 0x000fce00078e3cff */
.L_x_24:
[----:B------:R-:W-:Y:S01]  /*1d60*/  UMOV UR6, 0x400 ;  /* 0x0000040000067882 */ /* 0x000fe20000000000 */
[----:B------:R-:W-:Y:S01]  /*1d70*/  SHF.L.U32 R0, R12, 0x1f, RZ ;  /* 0x0000001f0c007819 */ /* 0x000fe200000006ff */
[----:B--2---:R-:W-:Y:S02]  /*1d80*/  ULEA UR6, UR46, UR6, 0x18 ;  /* 0x000000062e067291 */ /* 0x004fe4000f8ec0ff */
[----:B------:R-:W-:Y:S02]  /*1d90*/  UISETP.GE.U32.AND UP0, UPT, UR48, 0x7f, UPT ;  /* 0x0000007f3000788c */ /* 0x000fe4000bf06070 */
[----:B------:R-:W-:Y:S02]  /*1da0*/  ULEA UR4, UR5, UR6, 0x3 ;  /* 0x0000000605047291 */ /* 0x000fe4000f8e18ff */
[----:B------:R-:W-:Y:S01]  /*1db0*/  ULEA UR11, UR20, UR45, 0x7 ;  /* 0x0000002d140b7291 */ /* 0x000fe2000f8e38ff */
[----:B------:R-:W-:-:S06]  /*1dc0*/  UMOV UR7, URZ ;  /* 0x000000ff00077c82 */ /* 0x000fcc0008000000 */
[----:B------:R2:W3:Y:S01]  /*1dd0*/  SYNCS.PHASECHK.TRANS64.TRYWAIT P0, [UR4+0x80], R0 ;  /* 0x00008000ff0075a7 */ /* 0x0004e20008001104 */
[----:B------:R-:W-:-:S04]  /*1de0*/  ULEA.HI UR4, UR16, UR16, URZ, 0x1 ;  /* 0x0000001010047291 */ /* 0x000fc8000f8f08ff */
[----:B------:R-:W-:-:S04]  /*1df0*/  USHF.L.U32 UR4, UR4, 0x7, URZ ;  /* 0x0000000704047899 */ /* 0x000fc800080006ff */
[----:B------:R-:W-:-:S04]  /*1e00*/  ULOP3.LUT UR35, UR4, 0xffffff00, URZ, 0xc0, !UPT ;  /* 0xffffff0004237892 */ /* 0x000fc8000f8ec0ff */
[----:B------:R-:W-:Y:S01]  /*1e10*/  UIADD3 UR35, UPT, UPT, UR44, UR35, URZ ;  /* 0x000000232c237290 */ /* 0x000fe2000fffe0ff */
[----:B------:R-:W-:Y:S11]  /*1e20*/  BRA.U !UP0, `(.L_x_26) ;  /* 0x0000000108c87547 */ /* 0x000ff6000b800000 */
[----:B------:R-:W-:Y:S01]  /*1e30*/  UMOV UR13, UR43 ;  /* 0x0000002b000d7c82 */ /* 0x000fe20008000000 */
[----:B------:R-:W-:Y:S01]  /*1e40*/  UMOV UR4, UR5 ;  /* 0x0000000500047c82 */ /* 0x000fe20008000000 */
[----:B------:R-:W-:-:S05]  /*1e50*/  UMOV UR34, URZ ;  /* 0x000000ff00227c82 */ /* 0x000fca0008000000 */
.L_x_32:
[----:B------:R-:W-:Y:S01]  /*1e60*/  ULEA UR33, UR4, UR6, 0x3 ;  /* 0x0000000604217291 */ /* 0x000fe2000f8e18ff */
[----:B------:R-:W-:Y:S01]  /*1e70*/  @P3 MOV R2, 0x6000 ;  /* 0x0000600000023802 */ /* 0x000fe20000000f00 */
[----:B-1-34-:R-:W-:Y:S10]  /*1e80*/  @P0 BRA `(.L_x_27) ;  /* 0x00000000000c0947 */ /* 0x01aff40003800000 */
[----:B------:R-:W-:-:S04]  /*1e90*/  SHF.L.U32 R3, R12, 0x1f, RZ ;  /* 0x0000001f0c037819 */ /* 0x000fc800000006ff */
[----:B------:R-:W3:Y:S02]  /*1ea0*/  SYNCS.PHASECHK.TRANS64.TRYWAIT P0, [UR33+0x80], R3 ;  /* 0x00008003ff0075a7 */ /* 0x000ee40008001121 */
[----:B---3--:R-:W-:Y:S05]  /*1eb0*/  @!P0 BRA `(.L_x_28) ;  /* 0x0000007800808947 */ /* 0x008fea0003800000 */
.L_x_27:
[----:B------:R3:W-:Y:S01]  /*1ec0*/  @P3 SYNCS.ARRIVE.TRANS64 RZ, [UR33], R2 ;  /* 0x00000002ffff39a7 */ /* 0x0007e20008000021 */
[----:B------:R-:W-:Y:S02]  /*1ed0*/  ULOP3.LUT UR5, UR25, 0x2, URZ, 0xfc, !UPT ;  /* 0x0000000219057892 */ /* 0x000fe4000f8efcff */
[----:B------:R-:W-:Y:S02]  /*1ee0*/  UIADD3 UR13, UPT, UPT, UR13, 0x1, URZ ;  /* 0x000000010d0d7890 */ /* 0x000fe4000fffe0ff */
[----:B------:R-:W-:Y:S02]  /*1ef0*/  UISETP.NE.AND UP0, UPT, UR5, 0x2, UPT ;  /* 0x000000020500788c */ /* 0x000fe4000bf05270 */
[----:B------:R-:W-:-:S07]  /*1f00*/  UISETP.NE.AND UP2, UPT, UR13, 0x1, UPT ;  /* 0x000000010d00788c */ /* 0x000fce000bf45270 */
[----:B------:R-:W-:Y:S05]  /*1f10*/  BRA.U UP0, `(.L_x_29) ;  /* 0x0000000100047547 */ /* 0x000fea000b800000 */
[----:B-1----:R-:W-:Y:S05]  /*1f20*/  BPT.TRAP 0x1 ;  /* 0x000000040000795c */ /* 0x002fea0000300000 */
.L_x_29:
[----:B------:R-:W-:Y:S04]  /*1f30*/  BSSY.RECONVERGENT B0, `(.L_x_30) ;  /* 0x0000003000007945 */ /* 0x000fe80003800200 */
[----:B------:R-:W-:Y:S05]  /*1f40*/  @!P2 BRA `(.L_x_31) ;  /* 0x000000000004a947 */ /* 0x000fea0003800000 */
[----:B-1----:R-:W-:Y:S05]  /*1f50*/  BPT.TRAP 0x1 ;  /* 0x000000040000795c */ /* 0x002fea0000300000 */
.L_x_31:
[----:B-1----:R-:W-:Y:S05]  /*1f60*/  BSYNC.RECONVERGENT B0 ;  /* 0x0000000000007941 */ /* 0x002fea0003800200 */
.L_x_30:
[----:B------:R-:W-:Y:S02]  /*1f70*/  UIADD3 UR5, UPT, UPT, UR4, 0x1, URZ ;  /* 0x0000000104057890 */ /* 0x000fe4000fffe0ff */
[----:B------:R-:W-:Y:S02]  /*1f80*/  ULEA UR32, UR4, UR27, 0xd ;  /* 0x0000001b04207291 */ /* 0x000fe4000f8e68ff */
[----:B------:R-:W-:Y:S02]  /*1f90*/  UISETP.NE.AND UP0, UPT, UR5, 0x10, UPT ;  /* 0x000000100500788c */ /* 0x000fe4000bf05270 */
[----:B------:R-:W-:Y:S02]  /*1fa0*/  UIADD3 UR16, UP1, UPT, UR28, 0x80, URZ ;  /* 0x000000801c107890 */ /* 0x000fe4000ff3e0ff */
[----:B------:R-:W-:Y:S02]  /*1fb0*/  USEL UR8, URZ, 0x1, UP0 ;  /* 0x00000001ff087887 */ /* 0x000fe40008000000 */
[----:B------:R-:W-:-:S02]  /*1fc0*/  USEL UR5, UR5, URZ, UP0 ;  /* 0x000000ff05057287 */ /* 0x000fc40008000000 */
[----:B------:R-:W-:Y:S02]  /*1fd0*/  UIADD3 UR14, UP0, UPT, UR28, 0x180, URZ ;  /* 0x000001801c0e7890 */ /* 0x000fe4000ff1e0ff */
[----:B------:R-:W-:Y:S01]  /*1fe0*/  ULEA UR7, UR5, UR6, 0x3 ;  /* 0x0000000605077291 */ /* 0x000fe2000f8e18ff */
[----:B------:R-:W-:Y:S01]  /*1ff0*/  LOP3.LUT R12, R12, UR8, RZ, 0x3c, !PT ;  /* 0x000000080c0c7c12 */ /* 0x000fe2000f8e3cff */
[----:B------:R-:W-:Y:S02]  /*2000*/  ULEA UR8, UR4, UR26, 0xc ;  /* 0x0000001a04087291 */ /* 0x000fe4000f8e60ff */
[----:B------:R-:W-:Y:S01]  /*2010*/  ULOP3.LUT UR33, UR33, 0xfefffff8, URZ, 0xc0, !UPT ;  /* 0xfefffff821217892 */ /* 0x000fe2000f8ec0ff */
[----:B--2---:R-:W-:Y:S01]  /*2020*/  SHF.L.U32 R0, R12, 0x1f, RZ ;  /* 0x0000001f0c007819 */ /* 0x004fe200000006ff */
[----:B------:R-:W-:Y:S02]  /*2030*/  UIADD3.X UR17, UPT, UPT, URZ, UR29, URZ, UP1, !UPT ;  /* 0x0000001dff117290 */ /* 0x000fe40008ffe4ff */
[----:B------:R-:W-:Y:S01]  /*2040*/  UIADD3 UR32, UPT, UPT, UR6, 0x8400, UR32 ;  /* 0x0000840006207890 */ /* 0x000fe2000fffe020 */
[----:B------:R4:W1:Y:S01]  /*2050*/  SYNCS.PHASECHK.TRANS64.TRYWAIT P0, [UR7+0x80], R0 ;  /* 0x00008000ff0075a7 */ /* 0x0008620008001107 */
[----:B------:R-:W-:-:S02]  /*2060*/  UPRMT UR7, URZ, 0x5410, UR24 ;  /* 0x00005410ff077896 */ /* 0x000fc40008000018 */
[----:B------:R-:W-:Y:S02]  /*2070*/  UIADD3 UR8, UPT, UPT, UR6, 0x28400, UR8 ;  /* 0x0002840006087890 */ /* 0x000fe4000fffe008 */
[----:B------:R-:W-:Y:S02]  /*2080*/  UIADD3.X UR15, UPT, UPT, URZ, UR29, URZ, UP0, !UPT ;  /* 0x0000001dff0f7290 */ /* 0x000fe400087fe4ff */
[----:B------:R-:W-:Y:S01]  /*2090*/  UPRMT UR4, URZ, 0x5410, UR21 ;  /* 0x00005410ff047896 */ /* 0x000fe20008000015 */
[----:B------:R-:W-:Y:S01]  /*20a0*/  UMOV UR18, 0x0 ;  /* 0x0000000000127882 */ /* 0x000fe20000000000 */
[----:B------:R-:W-:Y:S01]  /*20b0*/  UMOV UR19, 0x10000000 ;  /* 0x1000000000137882 */ /* 0x000fe20000000000 */
[----:B------:R-:W-:Y:S01]  /*20c0*/  UMOV UR10, UR34 ;  /* 0x00000022000a7c82 */ /* 0x000fe20008000000 */
[----:B------:R-:W-:Y:S01]  /*20d0*/  UMOV UR12, UR36 ;  /* 0x00000024000c7c82 */ /* 0x000fe20008000000 */
[----:B------:R-:W-:Y:S01]  /*20e0*/  UMOV UR9, UR33 ;  /* 0x0000002100097c82 */ /* 0x000fe20008000000 */
[----:B------:R2:W-:Y:S03]  /*20f0*/  UTMALDG.3D.MULTICAST.2CTA [UR32], [UR16], UR7, desc[UR18] ;  /* 0x00001220100073b4 */ /* 0x0005e60008211807 */
[----:B------:R3:W-:Y:S01]  /*2100*/  UTMALDG.3D.MULTICAST.2CTA [UR8], [UR14], UR4, desc[UR18] ;  /* 0x000012080e0073b4 */ /* 0x0007e20008211804 */
[----:B--2---:R-:W-:Y:S01]  /*2110*/  UIADD3 UR34, UPT, UPT, UR34, 0x40, URZ ;  /* 0x0000004022227890 */ /* 0x004fe2000fffe0ff */
[----:B------:R-:W-:Y:S01]  /*2120*/  UMOV UR7, UR30 ;  /* 0x0000001e00077c82 */ /* 0x000fe20008000000 */
[----:B---3--:R-:W-:Y:S01]  /*2130*/  UMOV UR4, UR5 ;  /* 0x0000000500047c82 */ /* 0x008fe20008000000 */
[----:B------:R-:W-:Y:S09]  /*2140*/  BRA.U UP2, `(.L_x_32) ;  /* 0xfffffffd02447547 */ /* 0x000ff2000b83ffff */
.L_x_26:
[----:B------:R-:W-:Y:S01]  /*2150*/  ULEA UR4, UR5, UR6, 0x3 ;  /* 0x0000000605047291 */ /* 0x000fe2000f8e18ff */
[----:B--2-4-:R-:W-:Y:S01]  /*2160*/  SHF.L.U32 R0, R12, 0x1f, RZ ;  /* 0x0000001f0c007819 */ /* 0x014fe200000006ff */
[----:B------:R-:W-:Y:S01]  /*2170*/  @!P1 SYNCS.ARRIVE.TRANS64.A1T0 RZ, [UR6+0x128], RZ ;  /* 0x000128ffffff99a7 */ /* 0x000fe20008100006 */
[----:B------:R-:W-:-:S06]  /*2180*/  UISETP.GT.AND UP0, UPT, UR41, UR40, UPT ;  /* 0x000000282900728c */ /* 0x000fcc000bf04270 */
[----:B-1-3--:R1:W2:Y:S03]  /*2190*/  SYNCS.PHASECHK.TRANS64.TRYWAIT P0, [UR4+0x80], R0 ;  /* 0x00008000ff0075a7 */ /* 0x00a2a60008001104 */
[----:B------:R-:W-:Y:S05]  /*21a0*/  BRA.U !UP0, `(.L_x_33) ;  /* 0x0000000108c87547 */ /* 0x000fea000b800000 */
[----:B------:R-:W-:Y:S01]  /*21b0*/  UIADD3 UR13, UPT, UPT, UR47, UR7, URZ ;  /* 0x000000072f0d7290 */ /* 0x000fe2000fffe0ff */
[----:B------:R-:W-:-:S11]  /*21c0*/  UMOV UR4, UR5 ;  /* 0x0000000500047c82 */ /* 0x000fd60008000000 */
.L_x_39:
[----:B------:R-:W-:Y:S01]  /*21d0*/  ULEA UR17, UR4, UR6, 0x3 ;  /* 0x0000000604117291 */ /* 0x000fe2000f8e18ff */
[----:B--2---:R-:W-:Y:S01]  /*21e0*/  @P3 MOV R2, 0x6000 ;  /* 0x0000600000023802 */ /* 0x004fe20000000f00 */
[----:B--2-4-:R-:W-:Y:S10]  /*21f0*/  @P0 BRA `(.L_x_34) ;  /* 0x00000000000c0947 */ /* 0x014ff40003800000 */
[----:B------:R-:W-:-:S04]  /*2200*/  SHF.L.U32 R3, R12, 0x1f, RZ ;  /* 0x0000001f0c037819 */ /* 0x000fc800000006ff */
[----:B------:R-:W2:Y:S02]  /*2210*/  SYNCS.PHASECHK.TRANS64.TRYWAIT P0, [UR17+0x80], R3 ;  /* 0x00008003ff0075a7 */ /* 0x000ea40008001111 */
[----:B--2---:R-:W-:Y:S05]  /*2220*/  @!P0 BRA `(.L_x_35) ;  /* 0x0000007400bc8947 */ /* 0x004fea0003800000 */
.L_x_34:
[----:B------:R2:W-:Y:S01]  /*2230*/  @P3 SYNCS.ARRIVE.TRANS64 RZ, [UR17], R2 ;  /* 0x00000002ffff39a7 */ /* 0x0005e20008000011 */
[----:B------:R-:W-:-:S04]  /*2240*/  ULOP3.LUT UR5, UR25, 0x2, URZ, 0xfc, !UPT ;  /* 0x0000000219057892 */ /* 0x000fc8000f8efcff */
[----:B------:R-:W-:-:S09]  /*2250*/  UISETP.NE.AND UP0, UPT, UR5, 0x2, UPT ;  /* 0x000000020500788c */ /* 0x000fd2000bf05270 */
[----:B------:R-:W-:Y:S05]  /*2260*/  BRA.U UP0, `(.L_x_36) ;  /* 0x0000000100047547 */ /* 0x000fea000b800000 */
[----:B------:R-:W-:Y:S05]  /*2270*/  BPT.TRAP 0x1 ;  /* 0x000000040000795c */ /* 0x000fea0000300000 */
.L_x_36:
[----:B------:R-:W-:Y:S04]  /*2280*/  BSSY.RECONVERGENT B0, `(.L_x_37) ;  /* 0x0000003000007945 */ /* 0x000fe80003800200 */
[----:B------:R-:W-:Y:S05]  /*2290*/  @!P2 BRA `(.L_x_38) ;  /* 0x000000000004a947 */ /* 0x000fea0003800000 */
[----:B------:R-:W-:Y:S05]  /*22a0*/  BPT.TRAP 0x1 ;  /* 0x000000040000795c */ /* 0x000fea0000300000 */
.L_x_38:
[----:B------:R-:W-:Y:S05]  /*22b0*/  BSYNC.RECONVERGENT B0 ;  /* 0x0000000000007941 */ /* 0x000fea0003800200 */
.L_x_37:
[----:B------:R-:W-:Y:S02]  /*22c0*/  UIADD3 UR5, UPT, UPT, UR4, 0x1, URZ ;  /* 0x0000000104057890 */ /* 0x000fe4000fffe0ff */
[----:B------:R-:W-:Y:S02]  /*22d0*/  USHF.L.U32 UR18, UR7, 0x6, URZ ;  /* 0x0000000607127899 */ /* 0x000fe400080006ff */
[----:B------:R-:W-:Y:S02]  /*22e0*/  UISETP.NE.AND UP0, UPT, UR5, 0x10, UPT ;  /* 0x000000100500788c */ /* 0x000fe4000bf05270 */
[----:B------:R-:W-:Y:S02]  /*22f0*/  UIADD3 UR7, UPT, UPT, UR7, 0x1, URZ ;  /* 0x0000000107077890 */ /* 0x000fe4000fffe0ff */
[----:B------:R-:W-:Y:S02]  /*2300*/  USEL UR9, URZ, 0x1, UP0 ;  /* 0x00000001ff097887 */ /* 0x000fe40008000000 */
[----:B------:R-:W-:-:S02]  /*2310*/  USEL UR5, UR5, URZ, UP0 ;  /* 0x000000ff05057287 */ /* 0x000fc40008000000 */
[----:B------:R-:W-:Y:S02]  /*2320*/  UIADD3 UR14, UP0, UPT, UR28, 0x180, URZ ;  /* 0x000001801c0e7890 */ /* 0x000fe4000ff1e0ff */
[----:B------:R-:W-:Y:S01]  /*2330*/  ULEA UR8, UR5, UR6, 0x3 ;  /* 0x0000000605087291 */ /* 0x000fe2000f8e18ff */
[----:B------:R-:W-:Y:S01]  /*2340*/  LOP3.LUT R12, R12, UR9, RZ, 0x3c, !PT ;  /* 0x000000090c0c7c12 */ /* 0x000fe2000f8e3cff */
[----:B------:R-:W-:Y:S02]  /*2350*/  ULEA UR16, UR4, UR27, 0xd ;  /* 0x0000001b04107291 */ /* 0x000fe4000f8e68ff */
[----:B------:R-:W-:Y:S01]  /*2360*/  UIADD3 UR22, UP1, UPT, UR28, 0x80, URZ ;  /* 0x000000801c167890 */ /* 0x000fe2000ff3e0ff */
[----:B-1----:R-:W-:Y:S01]  /*2370*/  SHF.L.U32 R0, R12, 0x1f, RZ ;  /* 0x0000001f0c007819 */ /* 0x002fe200000006ff */
[----:B------:R-:W-:Y:S02]  /*2380*/  UIADD3.X UR15, UPT, UPT, URZ, UR29, URZ, UP0, !UPT ;  /* 0x0000001dff0f7290 */ /* 0x000fe400087fe4ff */
[----:B------:R-:W-:Y:S01]  /*2390*/  UISETP.NE.AND UP0, UPT, UR7, UR13, UPT ;  /* 0x0000000d0700728c */ /* 0x000fe2000bf05270 */
[----:B------:R3:W4:Y:S01]  /*23a0*/  SYNCS.PHASECHK.TRANS64.TRYWAIT P0, [UR8+0x80], R0 ;  /* 0x00008000ff0075a7 */ /* 0x0007220008001108 */
[----:B------:R-:W-:-:S02]  /*23b0*/  ULEA UR8, UR4, UR26, 0xc ;  /* 0x0000001a04087291 */ /* 0x000fc4000f8e60ff */
[----:B------:R-:W-:Y:S02]  /*23c0*/  ULOP3.LUT UR17, UR17, 0xfefffff8, URZ, 0xc0, !UPT ;  /* 0xfefffff811117892 */ /* 0x000fe4000f8ec0ff */
[----:B------:R-:W-:Y:S02]  /*23d0*/  UIADD3 UR16, UPT, UPT, UR6, 0x8400, UR16 ;  /* 0x0000840006107890 */ /* 0x000fe4000fffe010 */
[----:B------:R-:W-:Y:S02]  /*23e0*/  UIADD3.X UR23, UPT, UPT, URZ, UR29, URZ, UP1, !UPT ;  /* 0x0000001dff177290 */ /* 0x000fe40008ffe4ff */
[----:B------:R-:W-:Y:S02]  /*23f0*/  UPRMT UR10, URZ, 0x5410, UR24 ;  /* 0x00005410ff0a7896 */ /* 0x000fe40008000018 */
[----:B------:R-:W-:Y:S02]  /*2400*/  UIADD3 UR8, UPT, UPT, UR6, 0x28400, UR8 ;  /* 0x0002840006087890 */ /* 0x000fe4000fffe008 */
[----:B------:R-:W-:Y:S01]  /*2410*/  UPRMT UR4, URZ, 0x5410, UR21 ;  /* 0x00005410ff047896 */ /* 0x000fe20008000015 */
[----:B------:R-:W-:Y:S01]  /*2420*/  UMOV UR32, 0x0 ;  /* 0x0000000000207882 */ /* 0x000fe20000000000 */
[----:B------:R-:W-:Y:S01]  /*2430*/  UMOV UR33, 0x10000000 ;  /* 0x1000000000217882 */ /* 0x000fe20000000000 */
[----:B------:R-:W-:Y:S01]  /*2440*/  UMOV UR19, UR35 ;  /* 0x0000002300137c82 */ /* 0x000fe20008000000 */
[----:B------:R-:W-:Y:S01]  /*2450*/  UMOV UR20, UR36 ;  /* 0x0000002400147c82 */ /* 0x000fe20008000000 */
[----:B------:R-:W-:Y:S01]  /*2460*/  UMOV UR12, UR36 ;  /* 0x00000024000c7c82 */ /* 0x000fe20008000000 */
[----:B------:R1:W-:Y:S01]  /*2470*/  UTMALDG.3D.MULTICAST.2CTA [UR16], [UR22], UR10, desc[UR32] ;  /* 0x00002010160073b4 */ /* 0x0003e2000821180a */
[----:B------:R-:W-:Y:S01]  /*2480*/  UMOV UR9, UR17 ;  /* 0x0000001100097c82 */ /* 0x000fe20008000000 */
[----:B-1----:R-:W-:-:S02]  /*2490*/  UMOV UR10, UR18 ;  /* 0x00000012000a7c82 */ /* 0x002fc40008000000 */
[----:B------:R1:W-:Y:S02]  /*24a0*/  UTMALDG.3D.MULTICAST.2CTA [UR8], [UR14], UR4, desc[UR32] ;  /* 0x000020080e0073b4 */ /* 0x0003e40008211804 */
[----:B-1----:R-:W-:Y:S01]  /*24b0*/  UMOV UR4, UR5 ;  /* 0x0000000500047c82 */ /* 0x002fe20008000000 */
[----:B---3--:R-:W-:Y:S05]  /*24c0*/  BRA.U UP0, `(.L_x_39) ;  /* 0xfffffffd00407547 */ /* 0x008fea000b83ffff */
.L_x_33:
[C---:B------:R-:W-:Y:S01]  /*24d0*/  LEA R3, R11.reuse, UR6, 0x3 ;  /* 0x000000060b037c11 */ /* 0x040fe2000f8e18ff */
[----:B------:R-:W-:Y:S01]  /*24e0*/  NOP ;  /* 0x0000000000007918 */ /* 0x000fe20000000000 */
[----:B-1----:R-:W-:Y:S02]  /*24f0*/  SHF.L.U32 R0, R10, 0x1f, RZ ;  /* 0x0000001f0a007819 */ /* 0x002fe400000006ff */
[----:B------:R-:W-:Y:S02]  /*2500*/  LEA R5, R11, UR6, 0x4 ;  /* 0x000000060b057c11 */ /* 0x000fe4000f8e20ff */
[----:B--2-4-:R-:W1:Y:S02]  /*2510*/  SYNCS.PHASECHK.TRANS64.TRYWAIT P0, [R3+URZ+0x130], R0 ;  /* 0x00013000030075a7 */ /* 0x014e6400080011ff */
[----:B-1----:R-:W-:Y:S05]  /*2520*/  @!P0 BRA `(.L_x_40) ;  /* 0x0000007400148947 */ /* 0x002fea0003800000 */
.L_x_139:
[----:B------:R-:W2:Y:S01]  /*2530*/  LDS.128 R4, [R5+0x1c0] ;  /* 0x0001c00005047984 */ /* 0x000ea20000000c00 */
[----:B------:R-:W-:Y:S01]  /*2540*/  UISETP.GE.AND UP0, UPT, UR42, 0x1, UPT ;  /* 0x000000012a00788c */ /* 0x000fe2000bf06270 */
[----:B------:R-:W-:Y:S01]  /*2550*/  @!PT LDS RZ, [RZ] ;  /* 0x00000000fffff984 */ /* 0x000fe20000000800 */
[----:B------:R-:W-:Y:S01]  /*2560*/  @!PT LDS RZ, [RZ] ;  /* 0x00000000fffff984 */ /* 0x000fe20000000800 */
[----:B------:R-:W-:Y:S01]  /*2570*/  @!PT LDS RZ, [RZ] ;  /* 0x00000000fffff984 */ /* 0x000fe20000000800 */
[----:B------:R-:W-:Y:S01]  /*2580*/  @!PT LDS RZ, [RZ] ;  /* 0x00000000fffff984 */ /* 0x000fe20000000800 */
[----:B------:R3:W-:Y:S06]  /*2590*/  MEMBAR.ALL.CTA ;  /* 0x0000000000007992 */ /* 0x0007ec0000008000 */
[----:B---3--:R-:W3:Y:S01]  /*25a0*/  FENCE.VIEW.ASYNC.S ;  /* 0x00000000000073c6 */ /* 0x008ee20000000000 */
[----:B--2---:R-:W-:-:S13]  /*25b0*/  LOP3.LUT P0, RZ, R6, 0x1, RZ, 0xc0, !PT ;  /* 0x0000000106ff7812 */ /* 0x004fda000780c0ff */
[----:B---3--:R-:W-:Y:S01]  /*25c0*/  VOTEU.ANY UP1, P0 ;  /* 0x0000000000ff7886 */ /* 0x008fe20000020100 */
[----:B------:R-:W-:-:S13]  /*25d0*/  PLOP3.LUT P0, PT, PT, PT, UP1, 0x80, 0x8 ;  /* 0x000000000008781c */ /* 0x000fda0003f0f018 */
[----:B-1----:R-:W-:Y:S02]  /*25e0*/  @P0 LOP3.LUT R0, R5, 0xffff, RZ, 0xc0, !PT ;  /* 0x0000ffff05000812 */ /* 0x002fe400078ec0ff */
[----:B------:R-:W-:Y:S02]  /*25f0*/  @P0 MOV R2, R4 ;  /* 0x0000000400020202 */ /* 0x000fe40000000f00 */
[----:B------:R-:W-:Y:S01]  /*2600*/  @P0 R2UR UR7, R0 ;  /* 0x00000000000702ca */ /* 0x000fe200000e0000 */
[----:B------:R-:W-:Y:S01]  /*2610*/  VIADD R0, R3, 0x140 ;  /* 0x0000014003007836 */ /* 0x000fe20000000000 */
[----:B------:R-:W-:Y:S02]  /*2620*/  @P0 SHF.R.U32.HI R4, RZ, 0x10, R5 ;  /* 0x00000010ff040819 */ /* 0x000fe40000011605 */
[----:B------:R-:W-:Y:S02]  /*2630*/  @P0 R2UR UR8, R2 ;  /* 0x00000000020802ca */ /* 0x000fe400000e0000 */
[----:B------:R-:W-:-:S02]  /*2640*/  PRMT R0, RZ, 0x654, R0 ;  /* 0x00000654ff007816 */ /* 0x000fc40000000000 */
[----:B------:R-:W-:Y:S02]  /*2650*/  @P0 R2UR UR4, R4 ;  /* 0x00000000040402ca */ /* 0x000fe400000e0000 */
[----:B------:R1:W-:Y:S03]  /*2660*/  SYNCS.ARRIVE.TRANS64.RED.A1T0 RZ, [R0+URZ], RZ ;  /* 0x000000ff00ff79a7 */ /* 0x0003e600081004ff */
[----:B------:R-:W-:-:S04]  /*2670*/  @UP1 UMOV UR31, UR7 ;  /* 0x00000007001f1c82 */ /* 0x000fc80008000000 */
[----:B------:R-:W-:-:S04]  /*2680*/  @UP1 UMOV UR37, UR8 ;  /* 0x0000000800251c82 */ /* 0x000fc80008000000 */
[----:B------:R-:W-:Y:S01]  /*2690*/  @UP1 UMOV UR36, UR4 ;  /* 0x0000000400241c82 */ /* 0x000fe20008000000 */
[----:B------:R-:W-:Y:S05]  /*26a0*/  BRA.U !UP0, `(.L_x_41) ;  /* 0x0000000108d47547 */ /* 0x000fea000b800000 */
[----:B------:R-:W2:Y:S01]  /*26b0*/  LDCU.128 UR12, c[0x0][0xb10] ;  /* 0x00016200ff0c77ac */ /* 0x000ea20008000c00 */
[----:B------:R-:W3:Y:S01]  /*26c0*/  LDCU UR32, c[0x0][0xb20] ;  /* 0x00016400ff2077ac */ /* 0x000ee20008000800 */
[----:B------:R-:W4:Y:S01]  /*26d0*/  LDCU UR20, c[0x0][0xb0c] ;  /* 0x00016180ff1477ac */ /* 0x000f220008000800 */
[----:B------:R-:W1:Y:S01]  /*26e0*/  LDCU.64 UR10, c[0x0][0xb28] ;  /* 0x00016500ff0a77ac */ /* 0x000e620008000a00 */
[----:B------:R-:W-:Y:S02]  /*26f0*/  UISETP.NE.AND UP3, UPT, UR42, 0x1, UPT ;  /* 0x000000012a00788c */ /* 0x000fe4000bf65270 */
[----:B--2---:R-:W-:Y:S02]  /*2700*/  UIMAD.WIDE.U32 UR16, UR38, UR15, URZ ;  /* 0x0000000f261072a5 */ /* 0x004fe4000f8e00ff */
[----:B------:R-:W-:Y:S02]  /*2710*/  UIMAD.WIDE.U32 UR8, UR39, UR12, URZ ;  /* 0x0000000c270872a5 */ /* 0x000fe4000f8e00ff */
[----:B------:R-:W-:-:S02]  /*2720*/  UISETP.NE.AND UP0, UPT, UR14, 0x1, UPT ;  /* 0x000000010e00788c */ /* 0x000fc4000bf05270 */
[----:B------:R-:W-:Y:S01]  /*2730*/  UIMAD.WIDE.U32 UR22, UR31, UR15, URZ ;  /* 0x0000000f1f1672a5 */ /* 0x000fe2000f8e00ff */
[----:B------:R-:W-:Y:S02]  /*2740*/  UMOV UR16, UR17 ;  /* 0x0000001100107c82 */ /* 0x000fe40008000000 */
[----:B------:R-:W-:Y:S01]  /*2750*/  UMOV UR8, UR9 ;  /* 0x0000000900087c82 */ /* 0x000fe20008000000 */
[----:B---3--:R-:W-:Y:S02]  /*2760*/  USHF.R.U32.HI UR16, URZ, UR32, UR16 ;  /* 0x00000020ff107299 */ /* 0x008fe40008011610 */
[----:B----4-:R-:W-:Y:S02]  /*2770*/  UISETP.NE.AND UP2, UPT, UR20, 0x1, UPT ;  /* 0x000000011400788c */ /* 0x010fe4000bf45270 */
[----:B------:R-:W-:Y:S02]  /*2780*/  USHF.R.U32.HI UR8, URZ, UR13, UR8 ;  /* 0x0000000dff087299 */ /* 0x000fe40008011608 */
[----:B------:R-:W-:-:S02]  /*2790*/  USEL UR7, UR38, UR16, !UP0 ;  /* 0x0000001026077287 */ /* 0x000fc4000c000000 */
[----:B------:R-:W-:Y:S02]  /*27a0*/  USEL UR8, UR39, UR8, !UP2 ;  /* 0x0000000827087287 */ /* 0x000fe4000d000000 */
[----:B-1----:R-:W-:Y:S01]  /*27b0*/  UIMAD.WIDE.U32 UR16, UR7, UR10, URZ ;  /* 0x0000000a071072a5 */ /* 0x002fe2000f8e00ff */
[----:B------:R-:W-:Y:S01]  /*27c0*/  UMOV UR4, UR23 ;  /* 0x0000001700047c82 */ /* 0x000fe20008000000 */
[----:B------:R-:W-:Y:S02]  /*27d0*/  UIMAD.WIDE.U32 UR18, UR37, UR12, URZ ;  /* 0x0000000c251272a5 */ /* 0x000fe4000f8e00ff */
[----:B------:R-:W-:-:S03]  /*27e0*/  UIMAD.WIDE.U32 UR22, UR8, UR10, URZ ;  /* 0x0000000a081672a5 */ /* 0x000fc6000f8e00ff */
[----:B------:R-:W-:Y:S01]  /*27f0*/  UMOV UR16, UR17 ;  /* 0x0000001100107c82 */ /* 0x000fe20008000000 */
[----:B------:R-:W-:Y:S02]  /*2800*/  USHF.R.U32.HI UR4, URZ, UR32, UR4 ;  /* 0x00000020ff047299 */ /* 0x000fe40008011604 */
[----:B------:R-:W-:Y:S01]  /*2810*/  @UP3 USHF.R.U32.HI UR7, URZ, UR11, UR16 ;  /* 0x0000000bff073299 */ /* 0x000fe20008011610 */
[----:B------:R-:W-:Y:S01]  /*2820*/  UMOV UR18, UR19 ;  /* 0x0000001300127c82 */ /* 0x000fe20008000000 */
[----:B------:R-:W-:Y:S01]  /*2830*/  UMOV UR22, UR23 ;  /* 0x0000001700167c82 */ /* 0x000fe20008000000 */
[----:B------:R-:W-:Y:S02]  /*2840*/  USHF.R.U32.HI UR13, URZ, UR13, UR18 ;  /* 0x0000000dff0d7299 */ /* 0x000fe40008011612 */
[----:B------:R-:W-:Y:S02]  /*2850*/  USEL UR4, UR31, UR4, !UP0 ;  /* 0x000000041f047287 */ /* 0x000fe4000c000000 */
[----:B------:R-:W-:-:S02]  /*2860*/  @UP3 USHF.R.U32.HI UR8, URZ, UR11, UR22 ;  /* 0x0000000bff083299 */ /* 0x000fc40008011616 */
[----:B------:R-:W-:Y:S02]  /*2870*/  UIMAD UR9, UR42, UR7, URZ ;  /* 0x000000072a0972a4 */ /* 0x000fe4000f8e02ff */
[----:B------:R-:W-:Y:S02]  /*2880*/  USEL UR7, UR37, UR13, !UP2 ;  /* 0x0000000d25077287 */ /* 0x000fe4000d000000 */
[----:B------:R-:W-:Y:S02]  /*2890*/  UIMAD UR12, UR42, UR8, URZ ;  /* 0x000000082a0c72a4 */ /* 0x000fe4000f8e02ff */
[----:B------:R-:W-:Y:S02]  /*28a0*/  UISETP.GE.AND UP0, UPT, UR4, UR9, UPT ;  /* 0x000000090400728c */ /* 0x000fe4000bf06270 */
[----:B------:R-:W-:Y:S02]  /*28b0*/  UIMAD.WIDE.U32 UR16, UR4, UR10, URZ ;  /* 0x0000000a041072a5 */ /* 0x000fe4000f8e00ff */
[----:B------:R-:W-:-:S02]  /*28c0*/  UISETP.GE.OR UP0, UPT, UR7, UR12, UP0 ;  /* 0x0000000c0700728c */ /* 0x000fc40008706670 */
        /* <DEDUP_REMOVED lines=19> */
.L_x_41:
[----:B------:R-:W2:Y:S02]  /*2a00*/  LDCU UR4, c[0x0][0xb30] ;  /* 0x00016600ff0477ac */ /* 0x000ea40008000800 */
[----:B--2---:R-:W-:-:S09]  /*2a10*/  UISETP.NE.AND UP0, UPT, UR4, 0x1, UPT ;  /* 0x000000010400788c */ /* 0x004fd2000bf05270 */
        /* <DEDUP_REMOVED lines=14> */
[----:B------:R-:W-:Y:S02]  /*2b00*/  UIADD3 UR8, UPT, UPT, UR7, -UR4, URZ ;  /* 0x8000000407087290 */ /* 0x000fe4000fffe0ff */
[----:B------:R-:W-:Y:S02]  /*2b10*/  UIADD3 UR4, UPT, UPT, -UR7, UR4, URZ ;  /* 0x0000000407047290 */ /* 0x000fe4000fffe1ff */
[----:B------:R-:W-:Y:S02]  /*2b20*/  UIMAD UR31, UR8, UR14, UR31 ;  /* 0x0000000e081f72a4 */ /* 0x000fe4000f8e021f */
[----:B------:R-:W-:-:S12]  /*2b30*/  UIMAD UR37, UR4, UR16, UR37 ;  /* 0x00000010042572a4 */ /* 0x000fd8000f8e0225 */
.L_x_42:
[----:B------:R-:W-:Y:S01]  /*2b40*/  VIADD R11, R11, 0x1 ;  /* 0x000000010b0b7836 */ /* 0x000fe20000000000 */
[----:B------:R-:W-:Y:S01]  /*2b50*/  PLOP3.LUT P1, PT, PT, PT, PT, 0x80, 0x8 ;  /* 0x000000000008781c */ /* 0x000fe20003f2f070 */
[----:B------:R-:W-:Y:S02]  /*2b60*/  UIADD3 UR16, UPT, UPT, UR37, UR61, URZ ;  /* 0x0000003d25107290 */ /* 0x000fe4000fffe0ff */
[----:B------:R-:W-:Y:S01]  /*2b70*/  UIADD3 UR20, UPT, UPT, UR31, UR62, URZ ;  /* 0x0000003e1f147290 */ /* 0x000fe2000fffe0ff */
[----:B------:R-:W-:-:S04]  /*2b80*/  ISETP.NE.AND P0, PT, R11, 0x2, PT ;  /* 0x000000020b00780c */ /* 0x000fc80003f05270 */
[----:B------:R-:W-:Y:S02]  /*2b90*/  SEL R3, RZ, 0x1, P0 ;  /* 0x00000001ff037807 */ /* 0x000fe40000000000 */
[----:B------:R-:W-:Y:S02]  /*2ba0*/  SEL R11, R11, RZ, P0 ;  /* 0x000000ff0b0b7207 */ /* 0x000fe40000000000 */
[----:B------:R-:W-:Y:S01]  /*2bb0*/  LOP3.LUT R10, R10, R3, RZ, 0x3c, !PT ;  /* 0x000000030a0a7212 */ /* 0x000fe200078e3cff */
[----:B------:R-:W-:Y:S06]  /*2bc0*/  BRA.U UP1, `(.L_x_43) ;  /* 0xfffffff101247547 */ /* 0x000fec000b83ffff */
[----:B------:R-:W-:Y:S01]  /*2bd0*/  UIADD3 UR7, UPT, UPT, UR6, 0x80, URZ ;  /* 0x0000008006077890 */ /* 0x000fe2000fffe0ff */
[----:B------:R-:W-:-:S03]  /*2be0*/  SHF.L.U32 R3, R12, 0x1f, RZ ;  /* 0x0000001f0c037819 */ /* 0x000fc600000006ff */
[----:B------:R-:W-:-:S09]  /*2bf0*/  ULEA UR4, UR5, UR7, 0x3 ;  /* 0x0000000705047291 */ /* 0x000fd2000f8e18ff */
[----:B------:R-:W2:Y:S02]  /*2c00*/  SYNCS.PHASECHK.TRANS64.TRYWAIT P0, [UR4], R3 ;  /* 0x00000003ff0075a7 */ /* 0x000ea40008001104 */
[----:B--2---:R-:W-:Y:S05]  /*2c10*/  @!P0 BRA `(.L_x_44) ;  /* 0x0000006c006c8947 */ /* 0x004fea0003800000 */
.L_x_141:
[----:B------:R-:W-:-:S04]  /*2c20*/  UIADD3 UR4, UPT, UPT, UR5, 0x1, URZ ;  /* 0x0000000105047890 */ /* 0x000fc8000fffe0ff */
[----:B------:R-:W-:-:S04]  /*2c30*/  UISETP.NE.AND UP0, UPT, UR4, 0x10, UPT ;  /* 0x000000100400788c */ /* 0x000fc8000bf05270 */
[----:B------:R-:W-:Y:S02]  /*2c40*/  USEL UR6, URZ, 0x1, UP0 ;  /* 0x00000001ff067887 */ /* 0x000fe40008000000 */
[----:B------:R-:W-:-:S04]  /*2c50*/  USEL UR4, UR4, URZ, UP0 ;  /* 0x000000ff04047287 */ /* 0x000fc80008000000 */
[----:B------:R-:W-:Y:S01]  /*2c60*/  ULEA UR5, UR4, UR7, 0x3 ;  /* 0x0000000704057291 */ /* 0x000fe2000f8e18ff */
[----:B------:R-:W-:-:S04]  /*2c70*/  LOP3.LUT R2, R12, UR6, RZ, 0x3c, !PT ;  /* 0x000000060c027c12 */ /* 0x000fc8000f8e3cff */
[----:B-1----:R-:W-:-:S04]  /*2c80*/  SHF.L.U32 R3, R2, 0x1f, RZ ;  /* 0x0000001f02037819 */ /* 0x002fc800000006ff */
[----:B------:R-:W1:Y:S02]  /*2c90*/  SYNCS.PHASECHK.TRANS64.TRYWAIT P0, [UR5], R3 ;  /* 0x00000003ff0075a7 */ /* 0x000e640008001105 */
[----:B-1----:R-:W-:Y:S05]  /*2ca0*/  @!P0 BRA `(.L_x_45) ;  /* 0x0000006c00608947 */ /* 0x002fea0003800000 */
.L_x_143:
        /* <DEDUP_REMOVED lines=9> */
.L_x_145:
        /* <DEDUP_REMOVED lines=9> */
.L_x_147:
        /* <DEDUP_REMOVED lines=9> */
.L_x_149:
        /* <DEDUP_REMOVED lines=9> */
.L_x_151:
        /* <DEDUP_REMOVED lines=9> */
.L_x_153:
        /* <DEDUP_REMOVED lines=9> */
.L_x_155:
        /* <DEDUP_REMOVED lines=9> */
.L_x_157:
        /* <DEDUP_REMOVED lines=9> */
.L_x_159:
        /* <DEDUP_REMOVED lines=9> */
.L_x_161:
        /* <DEDUP_REMOVED lines=9> */
.L_x_163:
        /* <DEDUP_REMOVED lines=9> */
.L_x_165:
        /* <DEDUP_REMOVED lines=9> */
.L_x_167:
        /* <DEDUP_REMOVED lines=9> */
.L_x_169:
[----:B------:R-:W-:-:S04]  /*3400*/  UIADD3 UR4, UPT, UPT, UR4, 0x1, URZ ;  /* 0x0000000104047890 */ /* 0x000fc8000fffe0ff */
[----:B------:R-:W-:-:S04]  /*3410*/  UISETP.NE.AND UP0, UPT, UR4, 0x10, UPT ;  /* 0x000000100400788c */ /* 0x000fc8000bf05270 */
[----:B------:R-:W-:Y:S02]  /*3420*/  USEL UR5, URZ, 0x1, UP0 ;  /* 0x00000001ff057887 */ /* 0x000fe40008000000 */
[----:B------:R-:W-:-:S04]  /*3430*/  USEL UR4, UR4, URZ, UP0 ;  /* 0x000000ff04047287 */ /* 0x000fc80008000000 */
[----:B------:R-:W-:Y:S01]  /*3440*/  ULEA UR4, UR4, UR7, 0x3 ;  /* 0x0000000704047291 */ /* 0x000fe2000f8e18ff */
[----:B-1----:R-:W-:-:S04]  /*3450*/  LOP3.LUT R3, R2, UR5, RZ, 0x3c, !PT ;  /* 0x0000000502037c12 */ /* 0x002fc8000f8e3cff */
[----:B------:R-:W-:Y:S01]  /*3460*/  SHF.L.U32 R3, R3, 0x1f, RZ ;  /* 0x0000001f03037819 */ /* 0x000fe200000006ff */
[----:B------:R-:W-:-:S07]  /*3470*/  IMAD.U32 R0, RZ, RZ, UR4 ;  /* 0x00000004ff007e24 */ /* 0x000fce000f8e00ff */
.L_x_59:
[----:B-1----:R1:W2:Y:S02]  /*3480*/  SYNCS.PHASECHK.TRANS64.TRYWAIT P0, [R0+URZ], R3 ;  /* 0x00000003000075a7 */ /* 0x0022a400080011ff */
[----:B--2---:R-:W-:Y:S05]  /*3490*/  @!P0 NANOSLEEP.SYNCS 0x989680 ;  /* 0x009896800000895d */ /* 0x004fea0003900000 */
[----:B------:R-:W2:Y:S02]  /*34a0*/  @!P0 SYNCS.PHASECHK.TRANS64 P0, [R0+URZ], R3 ;  /* 0x00000003000085a7 */ /* 0x000ea400080010ff */
[----:B--2---:R-:W-:Y:S05]  /*34b0*/  @P0 EXIT ;  /* 0x000000000000094d */ /* 0x004fea0003800000 */
[----:B------:R-:W-:Y:S05]  /*34c0*/  BRA `(.L_x_59) ;  /* 0xfffffffc00ec7947 */ /* 0x000fea000383ffff */
.L_x_23:
[----:B------:R-:W-:-:S04]  /*34d0*/  UISETP.NE.AND UP0, UPT, UR46, URZ, UPT ;  /* 0x000000ff2e00728c */ /* 0x000fc8000bf05270 */
[----:B------:R-:W-:-:S09]  /*34e0*/  UISETP.NE.OR UP0, UPT, UR25, 0x1, UP0 ;  /* 0x000000011900788c */ /* 0x000fd20008705670 */
[----:B------:R-:W-:Y:S05]  /*34f0*/  BRA.U UP0, `(.L_x_60) ;  /* 0x0000000500487547 */ /* 0x000fea000b800000 */
[----:B------:R-:W-:Y:S01]  /*3500*/  ISETP.GE.U32.AND P2, PT, R0, 0x8, PT ;  /* 0x000000080000780c */ /* 0x000fe20003f46070 */
[----:B------:R-:W-:Y:S01]  /*3510*/  IMAD.MOV.U32 R12, RZ, RZ, 0x1 ;  /* 0x00000001ff0c7424 */ /* 0x000fe200078e00ff */
[----:B------:R-:W-:Y:S02]  /*3520*/  CS2R R10, SRZ ;  /* 0x00000000000a7805 */ /* 0x000fe4000001ff00 */
[----:B------:R-:W-:Y:S01]  /*3530*/  CS2R R8, SRZ ;  /* 0x0000000000087805 */ /* 0x000fe2000001ff00 */
[----:B------:R-:W-:Y:S01]  /*3540*/  UMOV UR6, 0x400 ;  /* 0x0000040000067882 */ /* 0x000fe20000000000 */
[----:B------:R-:W-:Y:S01]  /*3550*/  UMOV UR5, URZ ;  /* 0x000000ff00057c82 */ /* 0x000fe20008000000 */
[----:B------:R-:W-:-:S12]  /*3560*/  ULEA UR6, UR46, UR6, 0x18 ;  /* 0x000000062e067291 */ /* 0x000fd8000f8ec0ff */
.L_x_64:
[----:B------:R-:W-:Y:S02]  /*3570*/  LEA R2, R8, UR6, 0x3 ;  /* 0x0000000608027c11 */ /* 0x000fe4000f8e18ff */
[----:B------:R-:W-:-:S03]  /*3580*/  SHF.L.U32 R5, R9, 0x1f, RZ ;  /* 0x0000001f09057819 */ /* 0x000fc600000006ff */
[----:B------:R-:W-:Y:S01]  /*3590*/  VIADD R4, R2, 0x1a0 ;  /* 0x000001a002047836 */ /* 0x000fe20000000000 */
[----:B------:R-:W2:Y:S02]  /*35a0*/  SYNCS.PHASECHK.TRANS64.TRYWAIT P0, [R2+URZ+0x190], R5 ;  /* 0x00019005020075a7 */ /* 0x000ea400080011ff */
[----:B--2---:R-:W-:Y:S05]  /*35b0*/  @!P0 BRA `(.L_x_61) ;  /* 0x00000068006c8947 */ /* 0x004fea0003800000 */
.L_x_170:
[----:B------:R-:W-:Y:S01]  /*35c0*/  ULEA UR4, UR5, UR6, 0x3 ;  /* 0x0000000605047291 */ /* 0x000fe2000f8e18ff */
[----:B------:R-:W-:Y:S02]  /*35d0*/  PRMT R4, RZ, 0x654, R4 ;  /* 0x00000654ff047816 */ /* 0x000fe40000000004 */
[----:B--2---:R-:W-:Y:S01]  /*35e0*/  SHF.L.U32 R5, R12, 0x1f, RZ ;  /* 0x0000001f0c057819 */ /* 0x004fe200000006ff */
[----:B------:R-:W-:Y:S01]  /*35f0*/  UIADD3 UR7, UPT, UPT, UR4, 0x130, URZ ;  /* 0x0000013004077890 */ /* 0x000fe2000fffe0ff */
[----:B------:R2:W-:Y:S05]  /*3600*/  SYNCS.ARRIVE.TRANS64.RED.A1T0 RZ, [R4+URZ], RZ ;  /* 0x000000ff04ff79a7 */ /* 0x0005ea00081004ff */
[----:B------:R-:W-:Y:S01]  /*3610*/  IMAD.U32 R7, RZ, RZ, UR7 ;  /* 0x00000007ff077e24 */ /* 0x000fe2000f8e00ff */
[----:B------:R-:W3:Y:S04]  /*3620*/  SYNCS.PHASECHK.TRANS64.TRYWAIT P0, [UR4+0x140], R5 ;  /* 0x00014005ff0075a7 */ /* 0x000ee80008001104 */
[----:B------:R-:W-:Y:S01]  /*3630*/  PRMT R6, R0, 0x654, R7 ;  /* 0x0000065400067816 */ /* 0x000fe20000000007 */
[----:B--2---:R-:W-:Y:S01]  /*3640*/  @!P2 IMAD.MOV.U32 R4, RZ, RZ, 0x10 ;  /* 0x00000010ff04a424 */ /* 0x004fe200078e00ff */
[----:B---3--:R-:W-:Y:S06]  /*3650*/  @!P0 BRA `(.L_x_62) ;  /* 0x0000006800588947 */ /* 0x008fec0003800000 */
.L_x_172:
[----:B------:R-:W-:Y:S01]  /*3660*/  ULEA UR8, UR5, UR6, 0x4 ;  /* 0x0000000605087291 */ /* 0x000fe2000f8e20ff */
[----:B------:R-:W-:Y:S01]  /*3670*/  SEL R3, R6, R3, !P2 ;  /* 0x0000000306037207 */ /* 0x000fe20005000000 */
[----:B------:R-:W-:Y:S01]  /*3680*/  UIADD3 UR9, UPT, UPT, UR4, 0x130, URZ ;  /* 0x0000013004097890 */ /* 0x000fe2000fffe0ff */
[----:B--2---:R-:W-:Y:S01]  /*3690*/  LEA R2, R11, UR6, 0x3 ;  /* 0x000000060b027c11 */ /* 0x004fe2000f8e18ff */
[----:B------:R-:W-:Y:S01]  /*36a0*/  UIADD3 UR8, UPT, UPT, UR8, 0x1c0, URZ ;  /* 0x000001c008087890 */ /* 0x000fe2000fffe0ff */
[----:B------:R-:W-:Y:S01]  /*36b0*/  SHF.L.U32 R5, R10, 0x1f, RZ ;  /* 0x0000001f0a057819 */ /* 0x000fe200000006ff */
[----:B------:R2:W-:Y:S01]  /*36c0*/  @!P2 SYNCS.ARRIVE.TRANS64.RED RZ, [R3+URZ], R4 ;  /* 0x0000000403ffa9a7 */ /* 0x0005e200080004ff */
[----:B------:R-:W-:Y:S01]  /*36d0*/  UIADD3 UR4, UPT, UPT, UR5, 0x1, URZ ;  /* 0x0000000105047890 */ /* 0x000fe2000fffe0ff */
[----:B------:R-:W-:-:S03]  /*36e0*/  VIADD R8, R8, 0x1 ;  /* 0x0000000108087836 */ /* 0x000fc60000000000 */
[----:B------:R-:W-:Y:S02]  /*36f0*/  UISETP.NE.AND UP0, UPT, UR4, 0x2, UPT ;  /* 0x000000020400788c */ /* 0x000fe4000bf05270 */
[----:B------:R-:W-:Y:S06]  /*3700*/  UGETNEXTWORKID.BROADCAST [UR8], [UR9] ;  /* 0x00000000080073ca */ /* 0x000fec0008000100 */
[----:B------:R-:W-:Y:S01]  /*3710*/  USEL UR7, URZ, 0x1, UP0 ;  /* 0x00000001ff077887 */ /* 0x000fe20008000000 */
[----:B------:R-:W-:Y:S01]  /*3720*/  ISETP.NE.AND P0, PT, R8, 0x2, PT ;  /* 0x000000020800780c */ /* 0x000fe20003f05270 */
[----:B------:R-:W-:Y:S01]  /*3730*/  USEL UR5, UR4, URZ, UP0 ;  /* 0x000000ff04057287 */ /* 0x000fe20008000000 */
[----:B------:R-:W3:Y:S03]  /*3740*/  SYNCS.PHASECHK.TRANS64.TRYWAIT P1, [R2+URZ+0x130], R5 ;  /* 0x00013005020075a7 */ /* 0x000ee600080211ff */
[----:B------:R-:W-:Y:S01]  /*3750*/  LOP3.LUT R12, R12, UR7, RZ, 0x3c, !PT ;  /* 0x000000070c0c7c12 */ /* 0x000fe2000f8e3cff */
[----:B--23--:R-:W-:Y:S07]  /*3760*/  @!P1 BRA `(.L_x_63) ;  /* 0x00000068002c9947 */ /* 0x00cfee0003800000 */
.L_x_173:
[C---:B------:R-:W-:Y:S01]  /*3770*/  LEA R4, R11.reuse, UR6, 0x4 ;  /* 0x000000060b047c11 */ /* 0x040fe2000f8e20ff */
[----:B--2---:R-:W-:Y:S01]  /*3780*/  VIADD R2, R2, 0x140 ;  /* 0x0000014002027836 */ /* 0x004fe20000000000 */
[----:B------:R-:W-:Y:S01]  /*3790*/  SEL R8, R8, RZ, P0 ;  /* 0x000000ff08087207 */ /* 0x000fe20000000000 */
[----:B------:R-:W-:-:S03]  /*37a0*/  VIADD R11, R11, 0x1 ;  /* 0x000000010b0b7836 */ /* 0x000fc60000000000 */
[----:B------:R-:W2:Y:S01]  /*37b0*/  LDS.128 R4, [R4+0x1c0] ;  /* 0x0001c00004047984 */ /* 0x000ea20000000c00 */
[----:B------:R-:W-:Y:S02]  /*37c0*/  PRMT R2, RZ, 0x654, R2 ;  /* 0x00000654ff027816 */ /* 0x000fe40000000002 */
[C---:B------:R-:W-:Y:S01]  /*37d0*/  ISETP.NE.AND P1, PT, R11.reuse, 0x2, PT ;  /* 0x000000020b00780c */ /* 0x040fe20003f25270 */
[----:B------:R-:W-:Y:S01]  /*37e0*/  @!PT LDS RZ, [RZ] ;  /* 0x00000000fffff984 */ /* 0x000fe20000000800 */
[----:B------:R-:W-:Y:S01]  /*37f0*/  @!PT LDS RZ, [RZ] ;  /* 0x00000000fffff984 */ /* 0x000fe20000000800 */
[----:B------:R-:W-:Y:S01]  /*3800*/  @!PT LDS RZ, [RZ] ;  /* 0x00000000fffff984 */ /* 0x000fe20000000800 */
[----:B------:R-:W-:Y:S01]  /*3810*/  @!PT LDS RZ, [RZ] ;  /* 0x00000000fffff984 */ /* 0x000fe20000000800 */
[----:B------:R3:W-:Y:S06]  /*3820*/  MEMBAR.ALL.CTA ;  /* 0x0000000000007992 */ /* 0x0007ec0000008000 */
[----:B---3--:R-:W3:Y:S01]  /*3830*/  FENCE.VIEW.ASYNC.S ;  /* 0x00000000000073c6 */ /* 0x008ee20000000000 */
[----:B------:R-:W-:Y:S01]  /*3840*/  SEL R11, R11, RZ, P1 ;  /* 0x000000ff0b0b7207 */ /* 0x000fe20000800000 */
[----:B---3--:R3:W-:Y:S01]  /*3850*/  SYNCS.ARRIVE.TRANS64.RED.A1T0 RZ, [R2+URZ], RZ ;  /* 0x000000ff02ff79a7 */ /* 0x0087e200081004ff */
[----:B--2---:R-:W-:-:S02]  /*3860*/  LOP3.LUT P3, RZ, R6, 0x1, RZ, 0xc0, !PT ;  /* 0x0000000106ff7812 */ /* 0x004fc4000786c0ff */
[----:B------:R-:W-:-:S04]  /*3870*/  SEL R5, RZ, 0x1, P1 ;  /* 0x00000001ff057807 */ /* 0x000fc80000800000 */
[----:B------:R-:W-:Y:S02]  /*3880*/  LOP3.LUT R10, R10, R5, RZ, 0x3c, !PT ;  /* 0x000000050a0a7212 */ /* 0x000fe400078e3cff */
[----:B---3--:R-:W-:-:S04]  /*3890*/  SEL R2, RZ, 0x1, P0 ;  /* 0x00000001ff027807 */ /* 0x008fc80000000000 */
[----:B------:R-:W-:Y:S01]  /*38a0*/  LOP3.LUT R9, R9, R2, RZ, 0x3c, !PT ;  /* 0x0000000209097212 */ /* 0x000fe200078e3cff */
[----:B------:R-:W-:Y:S06]  /*38b0*/  @P3 BRA `(.L_x_64) ;  /* 0xfffffffc002c3947 */ /* 0x000fec000383ffff */
[----:B------:R-:W-:Y:S01]  /*38c0*/  ULEA UR4, UR5, UR6, 0x3 ;  /* 0x0000000605047291 */ /* 0x000fe2000f8e18ff */
[----:B------:R-:W-:-:S08]  /*38d0*/  SHF.L.U32 R3, R12, 0x1f, RZ ;  /* 0x0000001f0c037819 */ /* 0x000fd000000006ff */
[----:B------:R-:W2:Y:S02]  /*38e0*/  SYNCS.PHASECHK.TRANS64 P0, [UR4+0x140], R3 ;  /* 0x00014003ff0075a7 */ /* 0x000ea40008001004 */
[----:B--2---:R-:W-:Y:S05]  /*38f0*/  @P0 BRA `(.L_x_65) ;  /* 0x0000000000080947 */ /* 0x004fea0003800000 */
[----:B------:R-:W2:Y:S02]  /*3900*/  SYNCS.PHASECHK.TRANS64.TRYWAIT P0, [UR4+0x140], R3 ;  /* 0x00014003ff0075a7 */ /* 0x000ea40008001104 */
[----:B--2---:R-:W-:Y:S05]  /*3910*/  @!P0 BRA `(.L_x_66) ;  /* 0x0000006400d48947 */ /* 0x004fea0003800000 */
.L_x_65:
[----:B------:R-:W-:-:S04]  /*3920*/  UIADD3 UR7, UPT, UPT, UR5, 0x1, URZ ;  /* 0x0000000105077890 */ /* 0x000fc8000fffe0ff */
[----:B------:R-:W-:-:S04]  /*3930*/  UISETP.NE.AND UP0, UPT, UR7, 0x2, UPT ;  /* 0x000000020700788c */ /* 0x000fc8000bf05270 */
[----:B------:R-:W-:Y:S02]  /*3940*/  USEL UR8, URZ, 0x1, UP0 ;  /* 0x00000001ff087887 */ /* 0x000fe40008000000 */
[----:B------:R-:W-:-:S04]  /*3950*/  USEL UR7, UR7, URZ, UP0 ;  /* 0x000000ff07077287 */ /* 0x000fc80008000000 */
[----:B------:R-:W-:Y:S01]  /*3960*/  ULEA UR7, UR7, UR6, 0x3 ;  /* 0x0000000607077291 */ /* 0x000fe2000f8e18ff */
[----:B--2---:R-:W-:-:S04]  /*3970*/  LOP3.LUT R3, R12, UR8, RZ, 0x3c, !PT ;  /* 0x000000080c037c12 */ /* 0x004fc8000f8e3cff */
[----:B------:R-:W-:-:S04]  /*3980*/  SHF.L.U32 R0, R3, 0x1f, RZ ;  /* 0x0000001f03007819 */ /* 0x000fc800000006ff */
[----:B------:R-:W2:Y:S02]  /*3990*/  SYNCS.PHASECHK.TRANS64 P0, [UR7+0x140], R0 ;  /* 0x00014000ff0075a7 */ /* 0x000ea40008001007 */
[----:B-12---:R-:W-:Y:S05]  /*39a0*/  @P0 EXIT ;  /* 0x000000000000094d */ /* 0x006fea0003800000 */
[----:B------:R-:W-:Y:S02]  /*39b0*/  SHF.L.U32 R3, R3, 0x1f, RZ ;  /* 0x0000001f03037819 */ /* 0x000fe400000006ff */
[----:B------:R-:W-:-:S07]  /*39c0*/  MOV R0, UR7 ;  /* 0x0000000700007c02 */ /* 0x000fce0008000f00 */
.L_x_67:
[----:B-1----:R1:W2:Y:S02]  /*39d0*/  SYNCS.PHASECHK.TRANS64.TRYWAIT P0, [R0+URZ+0x140], R3 ;  /* 0x00014003000075a7 */ /* 0x0022a400080011ff */
[----:B--2---:R-:W-:Y:S05]  /*39e0*/  @!P0 NANOSLEEP.SYNCS 0x989680 ;  /* 0x009896800000895d */ /* 0x004fea0003900000 */
[----:B------:R-:W2:Y:S02]  /*39f0*/  @!P0 SYNCS.PHASECHK.TRANS64 P0, [R0+URZ+0x140], R3 ;  /* 0x00014003000085a7 */ /* 0x000ea400080010ff */
[----:B--2---:R-:W-:Y:S05]  /*3a00*/  @P0 EXIT ;  /* 0x000000000000094d */ /* 0x004fea0003800000 */
[----:B------:R-:W-:Y:S05]  /*3a10*/  BRA `(.L_x_67) ;  /* 0xfffffffc00ec7947 */ /* 0x000fea000383ffff */
.L_x_60:
[----:B------:R-:W-:Y:S05]  /*3a20*/  BRA.U UP6, `(.L_x_68) ;  /* 0x0000001106a07547 */ /* 0x000fea000b800000 */
[----:B------:R-:W-:Y:S01]  /*3a30*/  UMOV UR4, 0x40 ;  /* 0x0000004000047882 */ /* 0x000fe20000000000 */
[----:B------:R-:W-:Y:S01]  /*3a40*/  NOP ;  /* 0x0000000000007918 */ /* 0x000fe20000000000 */
[----:B------:R-:W-:Y:S01]  /*3a50*/  ULEA UR5, UR46, UR4, 0x18 ;  /* 0x000000042e057291 */ /* 0x000fe2000f8ec0ff */
[----:B------:R-:W-:Y:S02]  /*3a60*/  UMOV UR6, 0x400 ;  /* 0x0000040000067882 */ /* 0x000fe40000000000 */
[----:B------:R-:W-:-:S06]  /*3a70*/  ULEA UR6, UR46, UR6, 0x18 ;  /* 0x000000062e067291 */ /* 0x000fcc000f8ec0ff */
[----:B------:R-:W2:Y:S02]  /*3a80*/  LDS.U8 R0, [UR5+0x1c] ;  /* 0x00001c05ff007984 */ /* 0x000ea40008000000 */
[----:B--2---:R-:W-:-:S13]  /*3a90*/  ISETP.NE.AND P0, PT, R0, RZ, PT ;  /* 0x000000ff0000720c */ /* 0x004fda0003f05270 */
[----:B------:R-:W-:Y:S05]  /*3aa0*/  @P0 BRA `(.L_x_69) ;  /* 0x0000000400080947 */ /* 0x000fea0003800000 */
[----:B------:R-:W-:Y:S02]  /*3ab0*/  UISETP.NE.U32.AND UP1, UPT, UR33, 0x1, UPT ;  /* 0x000000012100788c */ /* 0x000fe4000bf25070 */
[----:B------:R-:W-:-:S07]  /*3ac0*/  UIADD3 UR7, UPT, UPT, UR5, 0x8, URZ ;  /* 0x0000000805077890 */ /* 0x000fce000fffe0ff */
[----:B------:R-:W-:Y:S05]  /*3ad0*/  BRA.U !UP1, `(.L_x_70) ;  /* 0x00000001099c7547 */ /* 0x000fea000b800000 */
[----:B------:R-:W-:Y:S01]  /*3ae0*/  ELECT P0, URZ, PT ;  /* 0x0000000000ff782f */ /* 0x000fe20003800000 */
[----:B------:R-:W-:-:S12]  /*3af0*/  BSSY B0, `(.L_x_70) ;  /* 0x0000025000007945 */ /* 0x000fd80003800000 */
[----:B------:R-:W-:Y:S05]  /*3b00*/  @!P0 BRA `(.L_x_71) ;  /* 0x00000000008c8947 */ /* 0x000fea0003800000 */
[----:B------:R-:W-:-:S05]  /*3b10*/  UMOV UR4, 0x10 ;  /* 0x0000001000047882 */ /* 0x000fca0000000000 */
[----:B------:R-:W-:Y:S04]  /*3b20*/  DEPBAR.LE SB2, 0x36 ;  /* 0x0000ad800000791a */ /* 0x000fe80000000000 */
[----:B------:R-:W2:Y:S02]  /*3b30*/  UTCATOMSWS.2CTA.FIND_AND_SET.ALIGN UP0, UR4, UR4 ;  /* 0x00000004000475e3 */ /* 0x000ea40008200800 */
[----:B--2---:R-:W-:Y:S01]  /*3b40*/  MOV R11, UR4 ;  /* 0x00000004000b7c02 */ /* 0x004fe20008000f00 */
[----:B------:R-:W-:Y:S06]  /*3b50*/  BRA.U UP0, `(.L_x_72) ;  /* 0x0000000100187547 */ /* 0x000fec000b800000 */
.L_x_73:
[----:B------:R-:W-:Y:S05]  /*3b60*/  NANOSLEEP 0x64 ;  /* 0x000000640000795d */ /* 0x000fea0003800000 */
[----:B------:R-:W-:-:S05]  /*3b70*/  UMOV UR4, 0x10 ;  /* 0x0000001000047882 */ /* 0x000fca0000000000 */
[----:B------:R-:W-:Y:S04]  /*3b80*/  DEPBAR.LE SB2, 0x36 ;  /* 0x0000ad800000791a */ /* 0x000fe80000000000 */
[----:B------:R-:W2:Y:S02]  /*3b90*/  UTCATOMSWS.2CTA.FIND_AND_SET.ALIGN UP0, UR4, UR4 ;  /* 0x00000004000475e3 */ /* 0x000ea40008200800 */
[----:B--2---:R-:W-:Y:S01]  /*3ba0*/  MOV R11, UR4 ;  /* 0x00000004000b7c02 */ /* 0x004fe20008000f00 */
[----:B------:R-:W-:Y:S05]  /*3bb0*/  BRA.U !UP0, `(.L_x_73) ;  /* 0xfffffffd08e87547 */ /* 0x000fea000b83ffff */
.L_x_72:
[----:B------:R-:W2:Y:S01]  /*3bc0*/  LDS R7, [UR5+0x10] ;  /* 0x00001005ff077984 */ /* 0x000ea20008000800 */
[----:B------:R-:W-:Y:S01]  /*3bd0*/  IMAD.U32 R5, RZ, RZ, UR6 ;  /* 0x00000006ff057e24 */ /* 0x000fe2000f8e00ff */
[----:B------:R-:W-:-:S03]  /*3be0*/  MOV R4, UR34 ;  /* 0x0000002200047c02 */ /* 0x000fc60008000f00 */
[----:B------:R-:W-:Y:S01]  /*3bf0*/  VIADD R5, R5, 0x1e0 ;  /* 0x000001e005057836 */ /* 0x000fe20000000000 */
[----:B--2---:R-:W-:-:S04]  /*3c00*/  SHF.L.U32 R7, R7, 0x1f, RZ ;  /* 0x0000001f07077819 */ /* 0x004fc800000006ff */
[----:B------:R-:W2:Y:S02]  /*3c10*/  SYNCS.PHASECHK.TRANS64.TRYWAIT P0, [UR5+0x8], R7 ;  /* 0x00000807ff0075a7 */ /* 0x000ea40008001105 */
[----:B--2---:R-:W-:Y:S05]  /*3c20*/  @P0 BRA `(.L_x_74) ;  /* 0x0000000000080947 */ /* 0x004fea0003800000 */
[----:B------:R-:W2:Y:S02]  /*3c30*/  SYNCS.PHASECHK.TRANS64.TRYWAIT P0, [UR5+0x8], R7 ;  /* 0x00000807ff0075a7 */ /* 0x000ea40008001105 */
[----:B--2---:R-:W-:Y:S05]  /*3c40*/  @!P0 BRA `(.L_x_75) ;  /* 0x0000006400208947 */ /* 0x004fea0003800000 */
.L_x_74:
[----:B--2---:R-:W-:Y:S01]  /*3c50*/  HFMA2 R0, -RZ, RZ, 0, 5.9604644775390625e-08 ;  /* 0x00000001ff007431 */ /* 0x004fe200000001ff */
[----:B------:R-:W-:Y:S01]  /*3c60*/  UPRMT UR4, UR34, 0x654, UR7 ;  /* 0x0000065422047896 */ /* 0x000fe20008000007 */
[----:B------:R-:W-:Y:S01]  /*3c70*/  IMAD.MOV.U32 R8, RZ, RZ, 0xffff ;  /* 0x0000ffffff087424 */ /* 0x000fe200078e00ff */
[----:B------:R-:W-:Y:S01]  /*3c80*/  PRMT R4, R4, 0x654, R5 ;  /* 0x0000065404047816 */ /* 0x000fe20000000005 */
[----:B------:R-:W-:Y:S02]  /*3c90*/  IMAD.MOV.U32 R6, RZ, RZ, 0x4 ;  /* 0x00000004ff067424 */ /* 0x000fe400078e00ff */
[----:B------:R-:W-:Y:S01]  /*3ca0*/  IMAD.SHL.U32 R9, R11, 0x20, RZ ;  /* 0x000000200b097824 */ /* 0x000fe200078e00ff */
[----:B------:R-:W-:Y:S02]  /*3cb0*/  MOV R5, UR4 ;  /* 0x0000000400057c02 */ /* 0x000fe40008000f00 */
[-C--:B------:R-:W-:Y:S01]  /*3cc0*/  SHF.L.U32 R8, R8, R11.reuse, RZ ;  /* 0x0000000b08087219 */ /* 0x080fe200000006ff */
[----:B------:R2:W-:Y:S01]  /*3cd0*/  SYNCS.ARRIVE.TRANS64.RED RZ, [UR4], R6 ;  /* 0x00000006ffff79a7 */ /* 0x0005e20008000404 */
[----:B------:R-:W-:Y:S01]  /*3ce0*/  SHF.L.U32 R7, R0, R11, RZ ;  /* 0x0000000b00077219 */ /* 0x000fe200000006ff */
[----:B------:R2:W-:Y:S04]  /*3cf0*/  STS [UR6+0x1e0], R9 ;  /* 0x0001e009ff007988 */ /* 0x0005e80008000806 */
[----:B------:R2:W-:Y:S04]  /*3d00*/  STAS [R4.64], R11 ;  /* 0x0000000b04007dbd */ /* 0x0005e8000c0008ff */
[----:B------:R2:W-:Y:S04]  /*3d10*/  ATOMS.OR RZ, [UR5+0x14], R8 ;  /* 0x00001408ffff798c */ /* 0x0005e8000b000005 */
[----:B------:R2:W-:Y:S04]  /*3d20*/  ATOMS.OR RZ, [UR5+0x18], R7 ;  /* 0x00001807ffff798c */ /* 0x0005e8000b000005 */
[----:B------:R2:W-:Y:S02]  /*3d30*/  ATOMS.XOR RZ, [UR5+0x10], R0 ;  /* 0x00001000ffff798c */ /* 0x0005e4000b800005 */
.L_x_71:
[----:B-1----:R-:W-:Y:S05]  /*3d40*/  BSYNC B0 ;  /* 0x0000000000007941 */ /* 0x002fea0003800000 */
.L_x_70:
[----:B------:R-:W-:Y:S05]  /*3d50*/  BRA.U UP1, `(.L_x_76) ;  /* 0x00000001016c7547 */ /* 0x000fea000b800000 */
[----:B------:R-:W-:-:S03]  /*3d60*/  UMOV UR4, 0xffffffff ;  /* 0xffffffff00047882 */ /* 0x000fc60000000000 */
[----:B------:R-:W-:Y:S05]  /*3d70*/  BRA.DIV UR4, `(.L_x_77) ;  /* 0x0000006204ec7947 */ /* 0x000fea000b800000 */
[----:B------:R-:W-:-:S13]  /*3d80*/  ELECT P0, URZ, PT ;  /* 0x0000000000ff782f */ /* 0x000fda0003800000 */
.L_x_177:
[----:B------:R-:W-:Y:S05]  /*3d90*/  @!P0 BRA `(.L_x_76) ;  /* 0x00000000005c8947 */ /* 0x000fea0003800000 */
[----:B--2---:R-:W2:Y:S02]  /*3da0*/  LDS R5, [UR5+0x10] ;  /* 0x00001005ff057984 */ /* 0x004ea40008000800 */
[----:B--2---:R-:W-:-:S04]  /*3db0*/  SHF.L.U32 R5, R5, 0x1f, RZ ;  /* 0x0000001f05057819 */ /* 0x004fc800000006ff */
[----:B------:R-:W2:Y:S02]  /*3dc0*/  SYNCS.PHASECHK.TRANS64.TRYWAIT P0, [UR5+0x8], R5 ;  /* 0x00000805ff0075a7 */ /* 0x000ea40008001105 */
[----:B--2---:R-:W-:Y:S05]  /*3dd0*/  @P0 BRA `(.L_x_78) ;  /* 0x0000000000080947 */ /* 0x004fea0003800000 */
[----:B------:R-:W2:Y:S02]  /*3de0*/  SYNCS.PHASECHK.TRANS64.TRYWAIT P0, [UR5+0x8], R5 ;  /* 0x00000805ff0075a7 */ /* 0x000ea40008001105 */
[----:B--2---:R-:W-:Y:S05]  /*3df0*/  @!P0 BRA `(.L_x_79) ;  /* 0x0000006000f08947 */ /* 0x004fea0003800000 */
.L_x_78:
[----:B------:R-:W3:Y:S01]  /*3e00*/  LDS R7, [UR6+0x1e0] ;  /* 0x0001e006ff077984 */ /* 0x000ee20008000800 */
[----:B--2---:R-:W-:Y:S02]  /*3e10*/  HFMA2 R0, -RZ, RZ, 0, 5.9604644775390625e-08 ;  /* 0x00000001ff007431 */ /* 0x004fe400000001ff */
[----:B------:R-:W-:Y:S01]  /*3e20*/  IMAD.MOV.U32 R4, RZ, RZ, 0xffff ;  /* 0x0000ffffff047424 */ /* 0x000fe200078e00ff */
[----:B------:R-:W-:Y:S01]  /*3e30*/  UPRMT UR4, UR34, 0x654, UR7 ;  /* 0x0000065422047896 */ /* 0x000fe20008000007 */
[----:B---3--:R-:W-:-:S03]  /*3e40*/  IMAD.SHL.U32 R5, R7, 0x20, RZ ;  /* 0x0000002007057824 */ /* 0x008fc600078e00ff */
[-C--:B------:R-:W-:Y:S02]  /*3e50*/  SHF.L.U32 R4, R4, R7.reuse, RZ ;  /* 0x0000000704047219 */ /* 0x080fe400000006ff */
[----:B------:R-:W-:Y:S01]  /*3e60*/  SHF.L.U32 R7, R0, R7, RZ ;  /* 0x0000000700077219 */ /* 0x000fe200000006ff */
[----:B------:R3:W-:Y:S04]  /*3e70*/  STS [UR6+0x1e0], R5 ;  /* 0x0001e005ff007988 */ /* 0x0007e80008000806 */
[----:B------:R3:W-:Y:S04]  /*3e80*/  ATOMS.OR RZ, [UR5+0x14], R4 ;  /* 0x00001404ffff798c */ /* 0x0007e8000b000005 */
[----:B------:R3:W-:Y:S01]  /*3e90*/  ATOMS.OR RZ, [UR5+0x18], R7 ;  /* 0x00001807ffff798c */ /* 0x0007e2000b000005 */
[----:B------:R-:W-:Y:S03]  /*3ea0*/  SYNCS.ARRIVE.TRANS64.RED.A1T0 RZ, [UR4], RZ ;  /* 0x000000ffffff79a7 */ /* 0x000fe60008100404 */
[----:B------:R3:W-:Y:S01]  /*3eb0*/  ATOMS.XOR RZ, [UR5+0x10], R0 ;  /* 0x00001000ffff798c */ /* 0x0007e2000b800005 */
[----:B------:R-:W-:Y:S05]  /*3ec0*/  BRA `(.L_x_76) ;  /* 0x0000000000107947 */ /* 0x000fea0003800000 */
.L_x_69:
[----:B------:R-:W-:Y:S02]  /*3ed0*/  MOV R0, 0xffffffff ;  /* 0xffffffff00007802 */ /* 0x000fe40000000f00 */
[----:B------:R-:W-:-:S03]  /*3ee0*/  MOV R4, 0x3f10 ;  /* 0x00003f1000047802 */ /* 0x000fc60000000f00 */
[----:B------:R2:W-:Y:S04]  /*3ef0*/  STS [UR6+0x1e0], R0 ;  /* 0x0001e000ff007988 */ /* 0x0005e80008000806 */
[----:B-12--5:R-:W-:Y:S05]  /*3f00*/  CALL.REL.NOINC `($__internal_1_$__cuda_sm10x_tcgen05_guardrail_trap_phase_invalid_during_alloc) ;  /* 0x0000006800387944 */ /* 0x026fea0003c00000 */
.L_x_76:
[----:B------:R-:W-:Y:S05]  /*3f10*/  WARPSYNC.ALL ;  /* 0x0000000000007948 */ /* 0x000fea0003800000 */
[----:B------:R-:W4:Y:S01]  /*3f20*/  S2UR UR4, SR_CgaCtaId ;  /* 0x00000000000479c3 */ /* 0x000f220000008800 */
[----:B------:R-:W-:Y:S01]  /*3f30*/  UMOV UR17, 0x400 ;  /* 0x0000040000117882 */ /* 0x000fe20000000000 */
[----:B------:R-:W-:-:S06]  /*3f40*/  NOP ;  /* 0x0000000000007918 */ /* 0x000fcc0000000000 */
[----:B------:R-:W-:Y:S06]  /*3f50*/  BAR.ARV 0x6, 0xa0 ;  /* 0x0182800000007b1d */ /* 0x000fec0000002000 */
[----:B------:R-:W1:Y:S01]  /*3f60*/  LDCU UR6, c[0x0][0x38c] ;  /* 0x00007180ff0677ac */ /* 0x000e620008000800 */
[----:B------:R-:W-:Y:S01]  /*3f70*/  LOP3.LUT R3, R3, 0xffff, RZ, 0xc0, !PT ;  /* 0x0000ffff03037812 */ /* 0x000fe200078ec0ff */
[----:B--2---:R-:W-:Y:S01]  /*3f80*/  IMAD.MOV.U32 R9, RZ, RZ, 0x1 ;  /* 0x00000001ff097424 */ /* 0x004fe200078e00ff */
[----:B------:R-:W-:Y:S01]  /*3f90*/  LOP3.LUT R2, R2, 0xffff, RZ, 0xc0, !PT ;  /* 0x0000ffff02027812 */ /* 0x000fe200078ec0ff */
[----:B------:R-:W-:Y:S01]  /*3fa0*/  IMAD.MOV.U32 R8, RZ, RZ, RZ ;  /* 0x000000ffff087224 */ /* 0x000fe200078e00ff */
[----:B------:R-:W-:Y:S01]  /*3fb0*/  R2UR UR20, R3 ;  /* 0x00000000031472ca */ /* 0x000fe200000e0000 */
[----:B------:R-:W-:Y:S01]  /*3fc0*/  UMOV UR24, URZ ;  /* 0x000000ff00187c82 */ /* 0x000fe20008000000 */
[----:B------:R-:W-:-:S02]  /*3fd0*/  R2UR UR30, R2 ;  /* 0x00000000021e72ca */ /* 0x000fc400000e0000 */
[----:B------:R-:W-:Y:S01]  /*3fe0*/  CS2R R2, SRZ ;  /* 0x0000000000027805 */ /* 0x000fe2000001ff00 */
[----:B------:R-:W-:Y:S01]  /*3ff0*/  UMOV UR15, URZ ;  /* 0x000000ff000f7c82 */ /* 0x000fe20008000000 */
[----:B----4-:R-:W-:Y:S01]  /*4000*/  ULEA UR17, UR4, UR17, 0x18 ;  /* 0x0000001104117291 */ /* 0x010fe2000f8ec0ff */
[----:B------:R-:W-:Y:S01]  /*4010*/  UMOV UR14, URZ ;  /* 0x000000ff000e7c82 */ /* 0x000fe20008000000 */
[----:B------:R-:W-:Y:S02]  /*4020*/  UISETP.NE.AND UP3, UPT, UR33, URZ, UPT ;  /* 0x000000ff2100728c */ /* 0x000fe4000bf65270 */
[----:B------:R-:W-:Y:S02]  /*4030*/  UIADD3 UR5, UPT, UPT, UR17, 0x8400, URZ ;  /* 0x0000840011057890 */ /* 0x000fe4000fffe0ff */
[----:B------:R-:W-:-:S03]  /*4040*/  UIADD3 UR4, UPT, UPT, UR17, 0x28400, URZ ;  /* 0x0002840011047890 */ /* 0x000fc6000fffe0ff */
[----:B---3--:R-:W2:Y:S01]  /*4050*/  LDS R0, [UR17+0x1e0] ;  /* 0x0001e011ff007984 */ /* 0x008ea20008000800 */
[----:B-1----:R-:W-:Y:S02]  /*4060*/  UIADD3 UR6, UPT, UPT, UR6, 0x3f, URZ ;  /* 0x0000003f06067890 */ /* 0x002fe4000fffe0ff */
[----:B------:R-:W-:Y:S02]  /*4070*/  USHF.R.U32.HI UR5, URZ, 0x4, UR5 ;  /* 0x00000004ff057899 */ /* 0x000fe40008011605 */
[----:B------:R-:W-:Y:S02]  /*4080*/  USHF.R.S32.HI UR25, URZ, 0x1f, UR6 ;  /* 0x0000001fff197899 */ /* 0x000fe40008011406 */
[----:B------:R-:W-:Y:S02]  /*4090*/  USHF.R.U32.HI UR4, URZ, 0x4, UR4 ;  /* 0x00000004ff047899 */ /* 0x000fe40008011604 */
[----:B------:R-:W-:Y:S02]  /*40a0*/  ULEA.HI UR25, UR25, UR6, URZ, 0x6 ;  /* 0x0000000619197291 */ /* 0x000fe4000f8f30ff */
[----:B------:R-:W-:-:S02]  /*40b0*/  ULOP3.LUT UR5, UR5, 0x3fff, URZ, 0xc0, !UPT ;  /* 0x00003fff05057892 */ /* 0x000fc4000f8ec0ff */
[----:B------:R-:W-:Y:S02]  /*40c0*/  USHF.R.S32.HI UR25, URZ, 0x6, UR25 ;  /* 0x00000006ff197899 */ /* 0x000fe40008011419 */
[----:B------:R-:W-:Y:S02]  /*40d0*/  ULOP3.LUT UR22, UR4, 0x3fff, URZ, 0xc0, !UPT ;  /* 0x00003fff04167892 */ /* 0x000fe4000f8ec0ff */
[----:B------:R-:W-:Y:S02]  /*40e0*/  UISETP.LT.AND UP0, UPT, UR25, 0x1, UPT ;  /* 0x000000011900788c */ /* 0x000fe4000bf01270 */
[----:B------:R-:W-:Y:S02]  /*40f0*/  ULOP3.LUT UR21, UR5, 0x10000, URZ, 0xfc, !UPT ;  /* 0x0001000005157892 */ /* 0x000fe4000f8efcff */
[----:B------:R-:W-:Y:S02]  /*4100*/  ULOP3.LUT UR22, UR22, 0x10000, URZ, 0xfc, !UPT ;  /* 0x0001000016167892 */ /* 0x000fe4000f8efcff */
[----:B------:R-:W-:Y:S01]  /*4110*/  USEL UR31, UR25, 0x1, !UP0 ;  /* 0x00000001191f7887 */ /* 0x000fe2000c000000 */
[----:B------:R-:W-:Y:S01]  /*4120*/  UMOV UR28, 0x0 ;  /* 0x00000000001c7882 */ /* 0x000fe20000000000 */
[----:B------:R-:W-:Y:S01]  /*4130*/  UMOV UR29, 0x102004a0 ;  /* 0x102004a0001d7882 */ /* 0x000fe20000000000 */
[----:B------:R-:W-:Y:S01]  /*4140*/  UMOV UR26, 0x0 ;  /* 0x00000000001a7882 */ /* 0x000fe20000000000 */
[----:B------:R-:W-:Y:S01]  /*4150*/  UMOV UR27, 0x102004a0 ;  /* 0x102004a0001b7882 */ /* 0x000fe20000000000 */
[----:B--2---:R-:W-:-:S15]  /*4160*/  R2UR UR32, R0 ;  /* 0x00000000002072ca */ /* 0x004fde00000e0000 */
.L_x_87:
[C---:B------:R-:W-:Y:S02]  /*4170*/  LEA R0, R8.reuse, UR17, 0x3 ;  /* 0x0000001108007c11 */ /* 0x040fe4000f8e18ff */
[----:B------:R-:W-:Y:S02]  /*4180*/  SHF.L.U32 R5, R3, 0x1f, RZ ;  /* 0x0000001f03057819 */ /* 0x000fe400000006ff */
[----:B------:R-:W-:Y:S02]  /*4190*/  LEA R4, R8, UR17, 0x4 ;  /* 0x0000001108047c11 */ /* 0x000fe4000f8e20ff */
[----:B------:R-:W1:Y:S02]  /*41a0*/  SYNCS.PHASECHK.TRANS64.TRYWAIT P0, [R0+URZ+0x130], R5 ;  /* 0x00013005000075a7 */ /* 0x000e6400080011ff */
[----:B-1-3--:R-:W-:Y:S05]  /*41b0*/  @!P0 BRA `(.L_x_80) ;  /* 0x0000006000188947 */ /* 0x00afea0003800000 */
.L_x_178:
[----:B-1----:R-:W1:Y:S01]  /*41c0*/  LDS.128 R4, [R4+0x1c0] ;  /* 0x0001c00004047984 */ /* 0x002e620000000c00 */
[----:B------:R-:W-:Y:S02]  /*41d0*/  VIADD R0, R0, 0x140 ;  /* 0x0000014000007836 */ /* 0x000fe40000000000 */
[----:B------:R-:W-:Y:S01]  /*41e0*/  VIADD R8, R8, 0x1 ;  /* 0x0000000108087836 */ /* 0x000fe20000000000 */
[----:B------:R-:W-:Y:S01]  /*41f0*/  @!PT LDS RZ, [RZ] ;  /* 0x00000000fffff984 */ /* 0x000fe20000000800 */
[----:B------:R-:W-:Y:S01]  /*4200*/  @!PT LDS RZ, [RZ] ;  /* 0x00000000fffff984 */ /* 0x000fe20000000800 */
[----:B------:R-:W-:Y:S01]  /*4210*/  @!PT LDS RZ, [RZ] ;  /* 0x00000000fffff984 */ /* 0x000fe20000000800 */
[----:B------:R-:W-:Y:S01]  /*4220*/  @!PT LDS RZ, [RZ] ;  /* 0x00000000fffff984 */ /* 0x000fe20000000800 */
[----:B------:R2:W-:Y:S06]  /*4230*/  MEMBAR.ALL.CTA ;  /* 0x0000000000007992 */ /* 0x0005ec0000008000 */
[----:B--2---:R-:W2:Y:S01]  /*4240*/  FENCE.VIEW.ASYNC.S ;  /* 0x00000000000073c6 */ /* 0x004ea20000000000 */
[----:B------:R-:W-:-:S04]  /*4250*/  PRMT R0, RZ, 0x654, R0 ;  /* 0x00000654ff007816 */ /* 0x000fc80000000000 */
[----:B--2---:R2:W-:Y:S01]  /*4260*/  SYNCS.ARRIVE.TRANS64.RED.A1T0 RZ, [R0+URZ], RZ ;  /* 0x000000ff00ff79a7 */ /* 0x0045e200081004ff */
[----:B-1----:R-:W-:Y:S01]  /*4270*/  LOP3.LUT P1, RZ, R6, 0x1, RZ, 0xc0, !PT ;  /* 0x0000000106ff7812 */ /* 0x002fe2000782c0ff */
[----:B--2---:R-:W-:-:S12]  /*4280*/  BRA.U UP3, `(.L_x_81) ;  /* 0x0000000103e07547 */ /* 0x004fd8000b800000 */
[----:B------:R-:W1:Y:S01]  /*4290*/  LDCU UR4, c[0x0][0x38c] ;  /* 0x00007180ff0477ac */ /* 0x000e620008000800 */
[----:B------:R-:W-:Y:S02]  /*42a0*/  PLOP3.LUT P2, PT, PT, PT, PT, 0x80, 0x8 ;  /* 0x000000000008781c */ /* 0x000fe40003f4f070 */
[----:B------:R-:W-:Y:S01]  /*42b0*/  SHF.L.U32 R5, R9, 0x1f, RZ ;  /* 0x0000001f09057819 */ /* 0x000fe200000006ff */
[----:B------:R-:W-:Y:S02]  /*42c0*/  ULEA UR23, UR24, UR17, 0x3 ;  /* 0x0000001118177291 */ /* 0x000fe4000f8e18ff */
[----:B------:R-:W-:Y:S02]  /*42d0*/  ULEA UR18, UR24, UR32, 0x7 ;  /* 0x0000002018127291 */ /* 0x000fe4000f8e38ff */
[----:B-1----:R-:W-:-:S06]  /*42e0*/  UISETP.GE.AND UP0, UPT, UR4, 0x1, UPT ;  /* 0x000000010400788c */ /* 0x002fcc000bf06270 */
[----:B------:R-:W-:-:S05]  /*42f0*/  PLOP3.LUT P0, PT, PT, PT, UP0, 0x80, 0x8 ;  /* 0x000000000008781c */ /* 0x000fca0003f0f008 */
[----:B------:R-:W-:-:S08]  /*4300*/  @UP0 ULEA UR4, UR15, UR17, 0x3 ;  /* 0x000000110f040291 */ /* 0x000fd0000f8e18ff */
[----:B------:R-:W-:-:S04]  /*4310*/  @P0 SHF.L.U32 R0, R2, 0x1f, RZ ;  /* 0x0000001f02000819 */ /* 0x000fc800000006ff */
[----:B------:R1:W2:Y:S01]  /*4320*/  @P0 SYNCS.PHASECHK.TRANS64.TRYWAIT P2, [UR4], R0 ;  /* 0x00000000ff0005a7 */ /* 0x0002a20008041104 */
[----:B------:R-:W3:Y:S02]  /*4330*/  SYNCS.PHASECHK.TRANS64.TRYWAIT P0, [UR23+0x170], R5 ;  /* 0x00017005ff0075a7 */ /* 0x000ee40008001117 */
[----:B-123--:R-:W-:Y:S05]  /*4340*/  @!P0 BRA `(.L_x_82) ;  /* 0x0000005c00c88947 */ /* 0x00efea0003800000 */
.L_x_180:
[----:B------:R-:W-:Y:S01]  /*4350*/  UMOV UR19, UR14 ;  /* 0x0000000e00137c82 */ /* 0x000fe20008000000 */
[----:B------:R-:W-:Y:S05]  /*4360*/  BRA.U !UP0, `(.L_x_83) ;  /* 0x0000000108987547 */ /* 0x000fea000b800000 */
[----:B------:R-:W-:Y:S02]  /*4370*/  UIADD3 UR19, UPT, UPT, UR31, UR14, URZ ;  /* 0x0000000e1f137290 */ /* 0x000fe4000fffe0ff */
[----:B------:R-:W-:Y:S01]  /*4380*/  UPLOP3.LUT UP2, UPT, UPT, UPT, UPT, 0x40, 0x4 ;  /* 0x000000000004789c */ /* 0x000fe20003f4e870 */
[----:B------:R-:W-:Y:S01]  /*4390*/  UMOV UR16, UR25 ;  /* 0x0000001900107c82 */ /* 0x000fe20008000000 */
[----:B------:R-:W-:-:S09]  /*43a0*/  UMOV UR6, UR15 ;  /* 0x0000000f00067c82 */ /* 0x000fd20008000000 */
.L_x_86:
[----:B--2---:R-:W-:Y:S01]  /*43b0*/  ULEA UR5, UR6, UR17, 0x3 ;  /* 0x0000001106057291 */ /* 0x004fe2000f8e18ff */
[----:B---3--:R-:W-:Y:S11]  /*43c0*/  @P2 BRA `(.L_x_84) ;  /* 0x00000000000c2947 */ /* 0x008ff60003800000 */
[----:B-1----:R-:W-:Y:S04]  /*43d0*/  SHF.L.U32 R5, R2, 0x1f, RZ ;  /* 0x0000001f02057819 */ /* 0x002fe800000006ff */
[----:B------:R-:W1:Y:S02]  /*43e0*/  SYNCS.PHASECHK.TRANS64.TRYWAIT P0, [UR5], R5 ;  /* 0x00000005ff0075a7 */ /* 0x000e640008001105 */
[----:B-1----:R-:W-:Y:S05]  /*43f0*/  @!P0 BRA `(.L_x_85) ;  /* 0x0000005c00b48947 */ /* 0x002fea0003800000 */
.L_x_84:
[----:B------:R-:W-:Y:S01]  /*4400*/  UISETP.NE.AND UP0, UPT, UR16, 0x1, UPT ;  /* 0x000000011000788c */ /* 0x000fe2000bf05270 */
[----:B------:R-:W-:Y:S01]  /*4410*/  PLOP3.LUT P2, PT, PT, PT, PT, 0x80, 0x8 ;  /* 0x000000000008781c */ /* 0x000fe20003f4f070 */
[----:B------:R-:W-:Y:S02]  /*4420*/  UIADD3 UR4, UPT, UPT, UR6, 0x1, URZ ;  /* 0x0000000106047890 */ /* 0x000fe4000fffe0ff */
[----:B------:R-:W-:Y:S02]  /*4430*/  ULEA UR12, UR6, UR22, 0x8 ;  /* 0x00000016060c7291 */ /* 0x000fe4000f8e40ff */
[----:B------:R-:W-:Y:S01]  /*4440*/  UISETP.NE.AND UP1, UPT, UR4, 0x10, UPT ;  /* 0x000000100400788c */ /* 0x000fe2000bf25270 */
[----:B------:R-:W-:Y:S01]  /*4450*/  PLOP3.LUT P0, PT, PT, PT, UP0, 0x80, 0x8 ;  /* 0x000000000008781c */ /* 0x000fe20003f0f008 */
[----:B------:R-:W-:Y:S02]  /*4460*/  UIADD3 UR10, UPT, UPT, UR12, 0x2, URZ ;  /* 0x000000020c0a7890 */ /* 0x000fe4000fffe0ff */
[----:B------:R-:W-:Y:S02]  /*4470*/  USEL UR7, URZ, 0x1, UP1 ;  /* 0x00000001ff077887 */ /* 0x000fe40008800000 */
[----:B------:R-:W-:Y:S02]  /*4480*/  USEL UR15, UR4, URZ, UP1 ;  /* 0x000000ff040f7287 */ /* 0x000fe40008800000 */
[----:B------:R-:W-:Y:S02]  /*4490*/  UIADD3 UR14, UPT, UPT, UR14, 0x1, URZ ;  /* 0x000000010e0e7890 */ /* 0x000fe4000fffe0ff */
[----:B------:R-:W-:Y:S01]  /*44a0*/  @UP0 ULEA UR4, UR15, UR17, 0x3 ;  /* 0x000000110f040291 */ /* 0x000fe2000f8e18ff */
[----:B------:R-:W-:Y:S01]  /*44b0*/  LOP3.LUT R2, R2, UR7, RZ, 0x3c, !PT ;  /* 0x0000000702027c12 */ /* 0x000fe2000f8e3cff */
[----:B------:R-:W-:Y:S01]  /*44c0*/  UIADD3 UR7, UPT, UPT, UR5, 0x80, URZ ;  /* 0x0000008005077890 */ /* 0x000fe2000fffe0ff */
[----:B------:R-:W-:Y:S02]  /*44d0*/  UMOV UR13, 0x80004020 ;  /* 0x80004020000d7882 */ /* 0x000fe40000000000 */
[----:B-1----:R-:W-:Y:S01]  /*44e0*/  @P0 SHF.L.U32 R0, R2, 0x1f, RZ ;  /* 0x0000001f02000819 */ /* 0x002fe200000006ff */
[----:B------:R-:W-:Y:S01]  /*44f0*/  UMOV UR5, 0x80004020 ;  /* 0x8000402000057882 */ /* 0x000fe20000000000 */
[----:B------:R-:W-:Y:S01]  /*4500*/  UMOV UR11, 0x80004020 ;  /* 0x80004020000b7882 */ /* 0x000fe20000000000 */
[----:B------:R-:W-:Y:S01]  /*4510*/  UMOV UR9, 0x80004020 ;  /* 0x8000402000097882 */ /* 0x000fe20000000000 */
[----:B------:R2:W3:Y:S01]  /*4520*/  @P0 SYNCS.PHASECHK.TRANS64.TRYWAIT P2, [UR4], R0 ;  /* 0x00000000ff0005a7 */ /* 0x0004e20008041104 */
[----:B------:R-:W-:Y:S02]  /*4530*/  ULEA UR4, UR6, UR21, 0x9 ;  /* 0x0000001506047291 */ /* 0x000fe4000f8e48ff */
[----:B------:R-:W-:Y:S02]  /*4540*/  UISETP.NE.AND UP0, UPT, UR14, UR19, UPT ;  /* 0x000000130e00728c */ /* 0x000fe4000bf05270 */
[----:B------:R-:W-:Y:S02]  /*4550*/  UIADD3 UR8, UPT, UPT, UR4, 0x2, URZ ;  /* 0x0000000204087890 */ /* 0x000fe4000fffe0ff */
[----:B------:R-:W-:Y:S01]  /*4560*/  UIADD3 UR16, UPT, UPT, UR16, -0x1, URZ ;  /* 0xffffffff10107890 */ /* 0x000fe2000fffe0ff */
[----:B------:R-:W-:Y:S02]  /*4570*/  UMOV UR6, UR15 ;  /* 0x0000000f00067c82 */ /* 0x000fe40008000000 */
[----:B------:R2:W-:Y:S01]  /*4580*/  UTCIMMA.2CTA gdesc[UR4], gdesc[UR12], tmem[UR18], tmem[UR28], idesc[UR29], UP2 ;  /* 0x00ff1c0c040075ea */ /* 0x0005e20009200112 */
[----:B------:R-:W-:Y:S03]  /*4590*/  UPLOP3.LUT UP2, UPT, UPT, UPT, UPT, 0x80, 0x8 ;  /* 0x000000000008789c */ /* 0x000fe60003f4f070 */
[----:B------:R2:W-:Y:S01]  /*45a0*/  UTCIMMA.2CTA gdesc[UR8], gdesc[UR10], tmem[UR18], tmem[UR26], idesc[UR27], UPT ;  /* 0x00ff1a0a080075ea */ /* 0x0005e2000ba00112 */
[----:B------:R2:W-:Y:S01]  /*45b0*/  UTCBAR.2CTA.MULTICAST [UR7], URZ, UR20 ;  /* 0x000000ff070073e9 */ /* 0x0005e20008200814 */
[----:B------:R-:W-:Y:S06]  /*45c0*/  BRA.U UP0, `(.L_x_86) ;  /* 0xfffffffd00787547 */ /* 0x000fec000b83ffff */
.L_x_83:
[----:B--2---:R-:W-:Y:S01]  /*45d0*/  UIADD3 UR4, UPT, UPT, UR23, 0x150, URZ ;  /* 0x0000015017047890 */ /* 0x004fe2000fffe0ff */
[----:B------:R-:W-:-:S08]  /*45e0*/  UMOV UR14, UR19 ;  /* 0x00000013000e7c82 */ /* 0x000fd00008000000 */
[----:B------:R2:W-:Y:S01]  /*45f0*/  UTCBAR.2CTA.MULTICAST [UR4], URZ, UR30 ;  /* 0x000000ff040073e9 */ /* 0x0005e2000820081e */
[----:B------:R-:W-:Y:S02]  /*4600*/  NOP ;  /* 0x0000000000007918 */ /* 0x000fe40000000000 */
.L_x_81:
[----:B--2---:R-:W-:Y:S01]  /*4610*/  UIADD3 UR4, UPT, UPT, UR24, 0x1, URZ ;  /* 0x0000000118047890 */ /* 0x004fe2000fffe0ff */
[----:B------:R-:W-:-:S03]  /*4620*/  ISETP.NE.AND P0, PT, R8, 0x2, PT ;  /* 0x000000020800780c */ /* 0x000fc60003f05270 */
[----:B------:R-:W-:Y:S01]  /*4630*/  UISETP.NE.AND UP0, UPT, UR4, 0x4, UPT ;  /* 0x000000040400788c */ /* 0x000fe2000bf05270 */
[----:B-1----:R-:W-:Y:S02]  /*4640*/  SEL R0, RZ, 0x1, P0 ;  /* 0x00000001ff007807 */ /* 0x002fe40000000000 */
[----:B------:R-:W-:Y:S01]  /*4650*/  SEL R8, R8, RZ, P0 ;  /* 0x000000ff08087207 */ /* 0x000fe20000000000 */
[----:B------:R-:W-:Y:S01]  /*4660*/  USEL UR5, URZ, 0x1, UP0 ;  /* 0x00000001ff057887 */ /* 0x000fe20008000000 */
[----:B------:R-:W-:Y:S01]  /*4670*/  LOP3.LUT R3, R3, R0, RZ, 0x3c, !PT ;  /* 0x0000000003037212 */ /* 0x000fe200078e3cff */
[----:B------:R-:W-:-:S04]  /*4680*/  USEL UR24, UR4, URZ, UP0 ;  /* 0x000000ff04187287 */ /* 0x000fc80008000000 */
[----:B------:R-:W-:Y:S01]  /*4690*/  LOP3.LUT R9, R9, UR5, RZ, 0x3c, !PT ;  /* 0x0000000509097c12 */ /* 0x000fe2000f8e3cff */
[----:B------:R-:W-:Y:S07]  /*46a0*/  @P1 BRA `(.L_x_87) ;  /* 0xfffffff800b01947 */ /* 0x000fee000383ffff */
[----:B------:R-:W1:Y:S01]  /*46b0*/  S2UR UR8, SR_CgaCtaId ;  /* 0x00000000000879c3 */ /* 0x000e620000008800 */
[----:B------:R-:W-:Y:S01]  /*46c0*/  ELECT P0, URZ, PT ;  /* 0x0000000000ff782f */ /* 0x000fe20003800000 */
[----:B------:R-:W-:Y:S01]  /*46d0*/  HFMA2 R0, -RZ, RZ, 0, 5.9604644775390625e-08 ;  /* 0x00000001ff007431 */ /* 0x000fe200000001ff */
[----:B------:R-:W-:-:S05]  /*46e0*/  UMOV UR4, 0x40 ;  /* 0x0000004000047882 */ /* 0x000fca0000000000 */
[----:B------:R-:W-:Y:S01]  /*46f0*/  UVIRTCOUNT.DEALLOC.SMPOOL 0x80 ;  /* 0x000000800000784c */ /* 0x000fe20000000000 */
[----:B------:R-:W-:Y:S02]  /*4700*/  UISETP.NE.AND UP1, UPT, UR33, URZ, UPT ;  /* 0x000000ff2100728c */ /* 0x000fe4000bf25270 */
[----:B-1----:R-:W-:-:S09]  /*4710*/  ULEA UR8, UR8, UR4, 0x18 ;  /* 0x0000000408087291 */ /* 0x002fd2000f8ec0ff */
[----:B------:R1:W-:Y:S01]  /*4720*/  @P0 STS.U8 [UR8+0x1c], R0 ;  /* 0x00001c00ff000988 */ /* 0x0003e20008000008 */
[----:B------:R-:W-:Y:S05]  /*4730*/  BRA.U UP1, `(.L_x_88) ;  /* 0x0000000101a07547 */ /* 0x000fea000b800000 */
[----:B------:R-:W-:Y:S01]  /*4740*/  UIADD3 UR7, UPT, UPT, UR17, 0x170, URZ ;  /* 0x0000017011077890 */ /* 0x000fe2000fffe0ff */
[----:B------:R-:W-:-:S03]  /*4750*/  SHF.L.U32 R3, R9, 0x1f, RZ ;  /* 0x0000001f09037819 */ /* 0x000fc600000006ff */
[----:B------:R-:W-:-:S09]  /*4760*/  ULEA UR4, UR24, UR7, 0x3 ;  /* 0x0000000718047291 */ /* 0x000fd2000f8e18ff */
[----:B------:R-:W2:Y:S02]  /*4770*/  SYNCS.PHASECHK.TRANS64.TRYWAIT P0, [UR4], R3 ;  /* 0x00000003ff0075a7 */ /* 0x000ea40008001104 */
[----:B--2---:R-:W-:Y:S05]  /*4780*/  @!P0 BRA `(.L_x_89) ;  /* 0x0000005800e88947 */ /* 0x004fea0003800000 */
.L_x_183:
        /* <DEDUP_REMOVED lines=9> */
.L_x_185:
        /* <DEDUP_REMOVED lines=9> */
.L_x_187:
[----:B------:R-:W-:-:S04]  /*48b0*/  UIADD3 UR4, UPT, UPT, UR4, 0x1, URZ ;  /* 0x0000000104047890 */ /* 0x000fc8000fffe0ff */
[----:B------:R-:W-:-:S04]  /*48c0*/  UISETP.NE.AND UP0, UPT, UR4, 0x4, UPT ;  /* 0x000000040400788c */ /* 0x000fc8000bf05270 */
[----:B------:R-:W-:Y:S02]  /*48d0*/  USEL UR5, URZ, 0x1, UP0 ;  /* 0x00000001ff057887 */ /* 0x000fe40008000000 */
[----:B------:R-:W-:-:S04]  /*48e0*/  USEL UR4, UR4, URZ, UP0 ;  /* 0x000000ff04047287 */ /* 0x000fc80008000000 */
[----:B------:R-:W-:Y:S01]  /*48f0*/  ULEA UR4, UR4, UR7, 0x3 ;  /* 0x0000000704047291 */ /* 0x000fe2000f8e18ff */
[----:B-1----:R-:W-:-:S04]  /*4900*/  LOP3.LUT R3, R2, UR5, RZ, 0x3c, !PT ;  /* 0x0000000502037c12 */ /* 0x002fc8000f8e3cff */
[----:B------:R-:W-:Y:S01]  /*4910*/  SHF.L.U32 R3, R3, 0x1f, RZ ;  /* 0x0000001f03037819 */ /* 0x000fe200000006ff */
[----:B------:R-:W-:-:S04]  /*4920*/  IMAD.U32 R0, RZ, RZ, UR4 ;  /* 0x00000004ff007e24 */ /* 0x000fc8000f8e00ff */
[----:B------:R1:W2:Y:S03]  /*4930*/  SYNCS.PHASECHK.TRANS64.TRYWAIT P0, [R0+URZ], R3 ;  /* 0x00000003000075a7 */ /* 0x0002a600080011ff */
[----:B--2---:R-:W-:Y:S05]  /*4940*/  @!P0 NANOSLEEP.SYNCS 0x989680 ;  /* 0x009896800000895d */ /* 0x004fea0003900000 */
[----:B------:R-:W2:Y:S02]  /*4950*/  @!P0 SYNCS.PHASECHK.TRANS64 P0, [R0+URZ], R3 ;  /* 0x00000003000085a7 */ /* 0x000ea400080010ff */
[----:B--2---:R-:W-:Y:S05]  /*4960*/  @P0 BRA `(.L_x_92) ;  /* 0x0000000000200947 */ /* 0x004fea0003800000 */
.L_x_93:
[----:B--2---:R2:W4:Y:S02]  /*4970*/  SYNCS.PHASECHK.TRANS64.TRYWAIT P0, [R0+URZ], R3 ;  /* 0x00000003000075a7 */ /* 0x00452400080011ff */
[----:B----4-:R-:W-:Y:S05]  /*4980*/  @!P0 NANOSLEEP.SYNCS 0x989680 ;  /* 0x009896800000895d */ /* 0x010fea0003900000 */
[----:B------:R-:W4:Y:S02]  /*4990*/  @!P0 SYNCS.PHASECHK.TRANS64 P0, [R0+URZ], R3 ;  /* 0x00000003000085a7 */ /* 0x000f2400080010ff */
[----:B----4-:R-:W-:Y:S05]  /*49a0*/  @!P0 BRA `(.L_x_93) ;  /* 0xfffffffc00f08947 */ /* 0x010fea000383ffff */
[----:B------:R-:W-:Y:S05]  /*49b0*/  BRA `(.L_x_92) ;  /* 0x00000000000c7947 */ /* 0x000fea0003800000 */
.L_x_88:
[----:B------:R-:W-:-:S04]  /*49c0*/  UIADD3 UR4, UPT, UPT, UR17, 0x1b0, URZ ;  /* 0x000001b011047890 */ /* 0x000fc8000fffe0ff */
[----:B------:R-:W-:-:S09]  /*49d0*/  UPRMT UR4, UR34, 0x654, UR4 ;  /* 0x0000065422047896 */ /* 0x000fd20008000004 */
[----:B------:R-:W-:Y:S03]  /*49e0*/  SYNCS.ARRIVE.TRANS64.RED.A1T0 RZ, [UR4], RZ ;  /* 0x000000ffffff79a7 */ /* 0x000fe60008100404 */
.L_x_92:
[----:B-12---:R-:W-:Y:S01]  /*49f0*/  SHF.L.U32 R3, RZ, 0x1f, RZ ;  /* 0x0000001fff037819 */ /* 0x006fe200000006ff */
[----:B------:R-:W-:Y:S01]  /*4a00*/  UIADD3 UR4, UPT, UPT, UR17, 0x1b0, URZ ;  /* 0x000001b011047890 */ /* 0x000fe2000fffe0ff */
[----:B------:R-:W-:Y:S02]  /*4a10*/  PLOP3.LUT P0, PT, PT, PT, UP1, 0x80, 0x8 ;  /* 0x000000000008781c */ /* 0x000fe40003f0f018 */
[----:B------:R-:W1:Y:S02]  /*4a20*/  SYNCS.PHASECHK.TRANS64.TRYWAIT P1, [UR17+0x1b0], R3 ;  /* 0x0001b003ff0075a7 */ /* 0x000e640008021111 */
[----:B-1----:R-:W-:Y:S09]  /*4a30*/  @!P1 BRA `(.L_x_94) ;  /* 0x0000005800849947 */ /* 0x002ff20003800000 */
.L_x_189:
[----:B------:R-:W-:Y:S01]  /*4a40*/  @!UP1 UPRMT UR4, UR34, 0x654, UR4 ;  /* 0x0000065422049896 */ /* 0x000fe20008000004 */
[----:B------:R-:W-:Y:S01]  /*4a50*/  UMOV UR5, 0xffff ;  /* 0x0000ffff00057882 */ /* 0x000fe20000000000 */
[----:B------:R-:W-:-:S07]  /*4a60*/  UMOV UR6, 0x1 ;  /* 0x0000000100067882 */ /* 0x000fce0000000000 */
[----:B------:R-:W-:Y:S01]  /*4a70*/  @!P0 SYNCS.ARRIVE.TRANS64.RED.A1T0 RZ, [UR4], RZ ;  /* 0x000000ffffff89a7 */ /* 0x000fe20008100404 */
[----:B------:R-:W-:Y:S01]  /*4a80*/  NOP ;  /* 0x0000000000007918 */ /* 0x000fe20000000000 */
[----:B-1----:R-:W1:Y:S01]  /*4a90*/  LDS R0, [UR8+0x14] ;  /* 0x00001408ff007984 */ /* 0x002e620008000800 */
[----:B------:R-:W-:-:S04]  /*4aa0*/  ULOP3.LUT UR4, UR32, 0xffff, URZ, 0xc0, !UPT ;  /* 0x0000ffff20047892 */ /* 0x000fc8000f8ec0ff */
[----:B------:R-:W-:-:S04]  /*4ab0*/  USHF.R.U32.HI UR4, URZ, 0x5, UR4 ;  /* 0x00000005ff047899 */ /* 0x000fc80008011604 */
[----:B------:R-:W-:Y:S02]  /*4ac0*/  USHF.L.U32 UR5, UR5, UR4, URZ ;  /* 0x0000000405057299 */ /* 0x000fe400080006ff */
[----:B------:R-:W-:-:S04]  /*4ad0*/  USHF.L.U32 UR4, UR6, UR4, URZ ;  /* 0x0000000406047299 */ /* 0x000fc800080006ff */
[----:B-1----:R-:W-:-:S04]  /*4ae0*/  LOP3.LUT R0, R0, UR5, RZ, 0xc0, !PT ;  /* 0x0000000500007c12 */ /* 0x002fc8000f8ec0ff */
[----:B------:R-:W-:-:S13]  /*4af0*/  ISETP.NE.AND P0, PT, R0, UR5, PT ;  /* 0x0000000500007c0c */ /* 0x000fda000bf05270 */
[----:B------:R-:W-:Y:S05]  /*4b00*/  @P0 BRA `(.L_x_95) ;  /* 0x0000000000580947 */ /* 0x000fea0003800000 */
[----:B------:R-:W1:Y:S02]  /*4b10*/  LDS R0, [UR8+0x18] ;  /* 0x00001808ff007984 */ /* 0x000e640008000800 */
[----:B-1----:R-:W-:-:S04]  /*4b20*/  LOP3.LUT R0, R0, UR4, RZ, 0xc0, !PT ;  /* 0x0000000400007c12 */ /* 0x002fc8000f8ec0ff */
[----:B------:R-:W-:-:S13]  /*4b30*/  ISETP.NE.AND P0, PT, R0, UR4, PT ;  /* 0x0000000400007c0c */ /* 0x000fda000bf05270 */
[----:B------:R-:W-:Y:S05]  /*4b40*/  @P0 BRA `(.L_x_96) ;  /* 0x00000000003c0947 */ /* 0x000fea0003800000 */
[----:B------:R-:W1:Y:S01]  /*4b50*/  S2R R2, SR_LANEID ;  /* 0x0000000000027919 */ /* 0x000e620000000000 */
[----:B------:R-:W-:Y:S01]  /*4b60*/  ULOP3.LUT UR5, URZ, UR5, URZ, 0x33, !UPT ;  /* 0x00000005ff057292 */ /* 0x000fe2000f8e33ff */
[----:B------:R-:W-:Y:S01]  /*4b70*/  LOP3.LUT R4, RZ, UR4, RZ, 0x33, !PT ;  /* 0x00000004ff047c12 */ /* 0x000fe2000f8e33ff */
[----:B------:R-:W-:Y:S02]  /*4b80*/  VOTEU.ANY UR4, UPT, PT ;  /* 0x0000000000047886 */ /* 0x000fe400038e0100 */
[----:B------:R-:W-:Y:S01]  /*4b90*/  UFLO.U32 UR4, UR4 ;  /* 0x00000004000472bd */ /* 0x000fe200080e0000 */
[----:B------:R-:W2:Y:S01]  /*4ba0*/  REDUX UR6, R4 ;  /* 0x00000000040673c4 */ /* 0x000ea20000000000 */
[----:B------:R-:W-:-:S06]  /*4bb0*/  IMAD.U32 R0, RZ, RZ, UR5 ;  /* 0x00000005ff007e24 */ /* 0x000fcc000f8e00ff */
[----:B------:R4:W-:Y:S01]  /*4bc0*/  UTCATOMSWS.AND URZ, UR5 ;  /* 0x0000000500ff79e3 */ /* 0x0009e20008000000 */
[----:B------:R-:W3:Y:S01]  /*4bd0*/  REDUX UR7, R0 ;  /* 0x00000000000773c4 */ /* 0x000ee20000000000 */
[----:B-1----:R-:W-:Y:S01]  /*4be0*/  ISETP.EQ.U32.AND P0, PT, R2, UR4, PT ;  /* 0x0000000402007c0c */ /* 0x002fe2000bf02070 */
[----:B--2---:R-:W-:Y:S01]  /*4bf0*/  IMAD.U32 R2, RZ, RZ, UR6 ;  /* 0x00000006ff027e24 */ /* 0x004fe2000f8e00ff */
[----:B---3--:R-:W-:-:S11]  /*4c00*/  MOV R3, UR7 ;  /* 0x0000000700037c02 */ /* 0x008fd60008000f00 */
[----:B------:R4:W-:Y:S04]  /*4c10*/  @P0 ATOMS.AND RZ, [UR8+0x14], R3 ;  /* 0x00001403ffff098c */ /* 0x0009e8000a800008 */
[----:B------:R4:W-:Y:S01]  /*4c20*/  @P0 ATOMS.AND RZ, [UR8+0x18], R2 ;  /* 0x00001802ffff098c */ /* 0x0009e2000a800008 */
[----:B------:R-:W-:Y:S05]  /*4c30*/  BRA `(.L_x_97) ;  /* 0x0000000000147947 */ /* 0x000fea0003800000 */
.L_x_96:
[----:B------:R-:W-:Y:S02]  /*4c40*/  MOV R2, 0x4c60 ;  /* 0x00004c6000027802 */ /* 0x000fe40000000f00 */
[----:B---3-5:R-:W-:Y:S05]  /*4c50*/  CALL.REL.NOINC `($__internal_0_$__cuda_sm10x_tcgen05_guardrail_trap_col_being_dealloced_not_returned_by_alloc) ;  /* 0x0000005800d87944 */ /* 0x028fea0003c00000 */
[----:B------:R-:W-:Y:S05]  /*4c60*/  BRA `(.L_x_97) ;  /* 0x0000000000087947 */ /* 0x000fea0003800000 */
.L_x_95:
[----:B------:R-:W-:Y:S02]  /*4c70*/  MOV R2, 0x4c90 ;  /* 0x00004c9000027802 */ /* 0x000fe40000000f00 */
[----:B---3-5:R-:W-:Y:S05]  /*4c80*/  CALL.REL.NOINC `($__internal_2_$__cuda_sm10x_tcgen05_guardrail_trap_unallocated_columns_being_dealloced) ;  /* 0x0000005800e47944 */ /* 0x028fea0003c00000 */
.L_x_97:
[----:B------:R-:W-:Y:S01]  /*4c90*/  NOP ;  /* 0x0000000000007918 */ /* 0x000fe20000000000 */
[----:B----4-:R-:W-:Y:S05]  /*4ca0*/  EXIT ;  /* 0x000000000000794d */ /* 0x010fea0003800000 */
.L_x_68:
[----:B------:R-:W-:-:S09]  /*4cb0*/  UISETP.NE.OR UP0, UPT, UR25, 0x3, !UP5 ;  /* 0x000000031900788c */ /* 0x000fd2000ef05670 */
[----:B------:R-:W-:Y:S05]  /*4cc0*/  BRA.U UP0, `(.L_x_98) ;  /* 0x0000000d007c7547 */ /* 0x000fea000b800000 */
[----:B------:R-:W2:Y:S01]  /*4cd0*/  LDCU UR32, c[0x0][0x370] ;  /* 0x00006e00ff2077ac */ /* 0x000ea20008000800 */
[----:B------:R-:W3:Y:S01]  /*4ce0*/  LDC.64 R16, c[0x0][0x348] ;  /* 0x0000d200ff107b82 */ /* 0x000ee20000000a00 */
[----:B------:R-:W-:Y:S02]  /*4cf0*/  HFMA2 R13, -RZ, RZ, 0, 0 ;  /* 0x00000000ff0d7431 */ /* 0x000fe400000001ff */
[----:B------:R-:W-:Y:S01]  /*4d00*/  IMAD.MOV.U32 R15, RZ, RZ, 0x1 ;  /* 0x00000001ff0f7424 */ /* 0x000fe200078e00ff */
[----:B------:R-:W2:Y:S01]  /*4d10*/  LDCU.128 UR28, c[0x0][0xb10] ;  /* 0x00016200ff1c77ac */ /* 0x000ea20008000c00 */
[----:B------:R-:W-:Y:S01]  /*4d20*/  IMAD.MOV.U32 R14, RZ, RZ, RZ ;  /* 0x000000ffff0e7224 */ /* 0x000fe200078e00ff */
[----:B------:R-:W-:Y:S01]  /*4d30*/  MOV R7, 0x2000 ;  /* 0x0000200000077802 */ /* 0x000fe20000000f00 */
[----:B------:R-:W4:Y:S01]  /*4d40*/  LDCU UR27, c[0x0][0x374] ;  /* 0x00006e80ff1b77ac */ /* 0x000f220008000800 */
[----:B------:R-:W1:Y:S01]  /*4d50*/  LDC.64 R2, c[0x0][0x888] ;  /* 0x00022200ff027b82 */ /* 0x000e620000000a00 */
[----:B------:R-:W4:Y:S01]  /*4d60*/  LDCU UR15, c[0x0][0xb0c] ;  /* 0x00016180ff0f77ac */ /* 0x000f220008000800 */
[----:B------:R-:W3:Y:S06]  /*4d70*/  LDCU UR38, c[0x0][0xb20] ;  /* 0x00016400ff2677ac */ /* 0x000eec0008000800 */
[----:B------:R-:W1:Y:S01]  /*4d80*/  LDC.64 R4, c[0x0][0x890] ;  /* 0x00022400ff047b82 */ /* 0x000e620000000a00 */
[----:B------:R-:W3:Y:S01]  /*4d90*/  LDCU UR4, c[0x0][0xb30] ;  /* 0x00016600ff0477ac */ /* 0x000ee20008000800 */
[----:B------:R-:W-:Y:S01]  /*4da0*/  UMOV UR21, 0x400 ;  /* 0x0000040000157882 */ /* 0x000fe20000000000 */
[----:B--2---:R-:W-:-:S02]  /*4db0*/  UIMAD.WIDE.U32 UR6, UR32, UR28, URZ ;  /* 0x0000001c200672a5 */ /* 0x004fc4000f8e00ff */
[----:B----4-:R-:W-:Y:S02]  /*4dc0*/  UIMAD.WIDE.U32 UR8, UR27, UR31, URZ ;  /* 0x0000001f1b0872a5 */ /* 0x010fe4000f8e00ff */
[----:B------:R-:W-:Y:S02]  /*4dd0*/  ULEA UR21, UR46, UR21, 0x18 ;  /* 0x000000152e157291 */ /* 0x000fe4000f8ec0ff */
[----:B------:R-:W-:Y:S02]  /*4de0*/  UPLOP3.LUT UP3, UPT, UPT, UPT, UPT, 0x40, 0x4 ;  /* 0x000000000004789c */ /* 0x000fe40003f6e870 */
[----:B------:R-:W-:Y:S01]  /*4df0*/  UIADD3 UR33, UPT, UPT, UR21, 0x108, URZ ;  /* 0x0000010815217890 */ /* 0x000fe2000fffe0ff */
[----:B------:R-:W-:Y:S01]  /*4e00*/  UMOV UR6, UR7 ;  /* 0x0000000700067c82 */ /* 0x000fe20008000000 */
[----:B------:R-:W-:Y:S01]  /*4e10*/  UMOV UR34, UR9 ;  /* 0x0000000900227c82 */ /* 0x000fe20008000000 */
[----:B------:R-:W-:Y:S02]  /*4e20*/  UISETP.GE.AND UP0, UPT, UR42, 0x1, UPT ;  /* 0x000000012a00788c */ /* 0x000fe4000bf06270 */
[----:B------:R-:W-:Y:S01]  /*4e30*/  UISETP.NE.AND UP4, UPT, UR42, 0x1, UPT ;  /* 0x000000012a00788c */ /* 0x000fe2000bf85270 */
[----:B------:R-:W2:Y:S01]  /*4e40*/  LDCU.64 UR22, c[0x0][0xb28] ;  /* 0x00016500ff1677ac */ /* 0x000ea20008000a00 */
[----:B------:R-:W-:-:S02]  /*4e50*/  UISETP.NE.AND UP6, UPT, UR15, 0x1, UPT ;  /* 0x000000010f00788c */ /* 0x000fc4000bfc5270 */
[----:B------:R-:W-:Y:S02]  /*4e60*/  UISETP.NE.AND UP5, UPT, UR30, 0x1, UPT ;  /* 0x000000011e00788c */ /* 0x000fe4000bfa5270 */
[----:B------:R-:W-:Y:S02]  /*4e70*/  UIADD3 UR17, UPT, UPT, UR21, 0x100, URZ ;  /* 0x0000010015117890 */ /* 0x000fe4000fffe0ff */
[----:B------:R-:W-:Y:S02]  /*4e80*/  UPRMT UR33, UR46, 0x654, UR33 ;  /* 0x000006542e217896 */ /* 0x000fe40008000021 */
[----:B------:R-:W-:Y:S02]  /*4e90*/  USHF.R.U32.HI UR35, URZ, UR29, UR6 ;  /* 0x0000001dff237299 */ /* 0x000fe40008011606 */
[----:B---3--:R-:W-:Y:S02]  /*4ea0*/  USHF.R.U32.HI UR34, URZ, UR38, UR34 ;  /* 0x00000026ff227299 */ /* 0x008fe40008011622 */
[----:B------:R-:W-:-:S11]  /*4eb0*/  UISETP.NE.AND UP2, UPT, UR4, 0x1, UPT ;  /* 0x000000010400788c */ /* 0x000fd6000bf45270 */
.L_x_107:
[C---:B------:R-:W-:Y:S02]  /*4ec0*/  LEA R12, R14.reuse, UR21, 0x3 ;  /* 0x000000150e0c7c11 */ /* 0x040fe4000f8e18ff */
[----:B------:R-:W-:Y:S02]  /*4ed0*/  SHF.L.U32 R9, R13, 0x1f, RZ ;  /* 0x0000001f0d097819 */ /* 0x000fe400000006ff */
[----:B------:R-:W-:Y:S02]  /*4ee0*/  LEA R10, R14, UR21, 0x4 ;  /* 0x000000150e0a7c11 */ /* 0x000fe4000f8e20ff */
[----:B---3--:R-:W3:Y:S02]  /*4ef0*/  SYNCS.PHASECHK.TRANS64.TRYWAIT P0, [R12+URZ+0x130], R9 ;  /* 0x000130090c0075a7 */ /* 0x008ee400080011ff */
[----:B---3--:R-:W-:Y:S05]  /*4f00*/  @!P0 BRA `(.L_x_99) ;  /* 0x0000005400688947 */ /* 0x008fea0003800000 */
.L_x_190:
[----:B---3--:R-:W3:Y:S01]  /*4f10*/  LDS.128 R8, [R10+0x1c0] ;  /* 0x0001c0000a087984 */ /* 0x008ee20000000c00 */
[----:B------:R-:W-:Y:S01]  /*4f20*/  UISETP.GE.AND UP0, UPT, UR42, 0x1, UPT ;  /* 0x000000012a00788c */ /* 0x000fe2000bf06270 */
[----:B------:R-:W-:Y:S01]  /*4f30*/  @!PT LDS RZ, [RZ] ;  /* 0x00000000fffff984 */ /* 0x000fe20000000800 */
[----:B------:R-:W-:Y:S01]  /*4f40*/  @!PT LDS RZ, [RZ] ;  /* 0x00000000fffff984 */ /* 0x000fe20000000800 */
[----:B------:R-:W-:Y:S01]  /*4f50*/  @!PT LDS RZ, [RZ] ;  /* 0x00000000fffff984 */ /* 0x000fe20000000800 */
[----:B------:R-:W-:Y:S01]  /*4f60*/  @!PT LDS RZ, [RZ] ;  /* 0x00000000fffff984 */ /* 0x000fe20000000800 */
[----:B------:R4:W-:Y:S06]  /*4f70*/  MEMBAR.ALL.CTA ;  /* 0x0000000000007992 */ /* 0x0009ec0000008000 */
[----:B----4-:R-:W4:Y:S01]  /*4f80*/  FENCE.VIEW.ASYNC.S ;  /* 0x00000000000073c6 */ /* 0x010f220000000000 */
[----:B---3--:R-:W-:Y:S11]  /*4f90*/  LOP3.LUT P0, RZ, R10, 0x1, RZ, 0xc0, !PT ;  /* 0x000000010aff7812 */ /* 0x008ff6000780c0ff */
[----:B------:R-:W-:Y:S02]  /*4fa0*/  @!UPT UIADD3 URZ, UPT, UPT, URZ, URZ, URZ ;  /* 0x000000fffffff290 */ /* 0x000fe4000fffe0ff */
[----:B----4-:R-:W-:Y:S01]  /*4fb0*/  VOTEU.ANY UP1, P0 ;  /* 0x0000000000ff7886 */ /* 0x010fe20000020100 */
[----:B------:R-:W-:Y:S11]  /*4fc0*/  PLOP3.LUT P0, PT, PT, PT, UP1, 0x80, 0x8 ;  /* 0x000000000008781c */ /* 0x000ff60003f0f018 */
[----:B------:R-:W-:Y:S02]  /*4fd0*/  @!UPT UIADD3 URZ, UPT, UPT, URZ, URZ, URZ ;  /* 0x000000fffffff290 */ /* 0x000fe4000fffe0ff */
[----:B------:R-:W-:Y:S02]  /*4fe0*/  @P0 SHF.R.U32.HI R0, RZ, 0x10, R9 ;  /* 0x00000010ff000819 */ /* 0x000fe40000011609 */
[----:B------:R-:W-:Y:S02]  /*4ff0*/  @P0 MOV R6, R8 ;  /* 0x0000000800060202 */ /* 0x000fe40000000f00 */
[----:B------:R-:W-:Y:S01]  /*5000*/  @P0 R2UR UR4, R0 ;  /* 0x00000000000402ca */ /* 0x000fe200000e0000 */
[----:B------:R-:W-:Y:S01]  /*5010*/  VIADD R0, R12, 0x140 ;  /* 0x000001400c007836 */ /* 0x000fe20000000000 */
[----:B------:R-:W-:Y:S02]  /*5020*/  @P0 LOP3.LUT R8, R9, 0xffff, RZ, 0xc0, !PT ;  /* 0x0000ffff09080812 */ /* 0x000fe400078ec0ff */
[----:B------:R-:W-:Y:S02]  /*5030*/  @P0 R2UR UR6, R6 ;  /* 0x00000000060602ca */ /* 0x000fe400000e0000 */
[----:B------:R-:W-:Y:S02]  /*5040*/  PRMT R0, RZ, 0x654, R0 ;  /* 0x00000654ff007816 */ /* 0x000fe40000000000 */
[----:B------:R-:W-:Y:S02]  /*5050*/  @P0 R2UR UR5, R8 ;  /* 0x00000000080502ca */ /* 0x000fe400000e0000 */
[----:B------:R3:W-:Y:S03]  /*5060*/  SYNCS.ARRIVE.TRANS64.RED.A1T0 RZ, [R0+URZ], RZ ;  /* 0x000000ff00ff79a7 */ /* 0x0007e600081004ff */
[----:B------:R-:W-:Y:S04]  /*5070*/  @UP1 UMOV UR26, UR4 ;  /* 0x00000004001a1c82 */ /* 0x000fe80008000000 */
[----:B------:R-:W-:Y:S04]  /*5080*/  @UP1 UMOV UR14, UR6 ;  /* 0x00000006000e1c82 */ /* 0x000fe80008000000 */
[----:B------:R-:W-:Y:S01]  /*5090*/  @UP1 UMOV UR13, UR5 ;  /* 0x00000005000d1c82 */ /* 0x000fe20008000000 */
[----:B------:R-:W-:Y:S05]  /*50a0*/  BRA.U !UP0, `(.L_x_100) ;  /* 0x0000000108a47547 */ /* 0x000fea000b800000 */
[----:B------:R-:W-:Y:S02]  /*50b0*/  UIMAD.WIDE.U32 UR8, UR13, UR31, URZ ;  /* 0x0000001f0d0872a5 */ /* 0x000fe4000f8e00ff */
[----:B------:R-:W-:Y:S02]  /*50c0*/  UIMAD.WIDE.U32 UR10, UR14, UR28, URZ ;  /* 0x0000001c0e0a72a5 */ /* 0x000fe4000f8e00ff */
[----:B------:R-:W-:Y:S02]  /*50d0*/  USEL UR4, UR27, UR34, !UP5 ;  /* 0x000000221b047287 */ /* 0x000fe4000e800000 */
[----:B------:R-:W-:Y:S02]  /*50e0*/  USEL UR7, UR32, UR35, !UP6 ;  /* 0x0000002320077287 */ /* 0x000fe4000f000000 */
[----:B--2---:R-:W-:Y:S02]  /*50f0*/  UIMAD.WIDE.U32 UR18, UR4, UR22, URZ ;  /* 0x00000016041272a5 */ /* 0x004fe4000f8e00ff */
[----:B------:R-:W-:Y:S01]  /*5100*/  UIMAD.WIDE.U32 UR24, UR7, UR22, URZ ;  /* 0x00000016071872a5 */ /* 0x000fe2000f8e00ff */
[----:B------:R-:W-:Y:S02]  /*5110*/  UMOV UR5, UR9 ;  /* 0x0000000900057c82 */ /* 0x000fe40008000000 */
[----:B------:R-:W-:Y:S03]  /*5120*/  USHF.R.U32.HI UR6, URZ, UR38, UR5 ;  /* 0x00000026ff067299 */ /* 0x000fe60008011605 */
[----:B------:R-:W-:Y:S01]  /*5130*/  UMOV UR5, UR11 ;  /* 0x0000000b00057c82 */ /* 0x000fe20008000000 */
[----:B------:R-:W-:Y:S02]  /*5140*/  USEL UR6, UR13, UR6, !UP5 ;  /* 0x000000060d067287 */ /* 0x000fe4000e800000 */
[----:B------:R-:W-:Y:S02]  /*5150*/  USHF.R.U32.HI UR8, URZ, UR29, UR5 ;  /* 0x0000001dff087299 */ /* 0x000fe40008011605 */
[----:B------:R-:W-:Y:S01]  /*5160*/  UIMAD.WIDE.U32 UR10, UR6, UR22, URZ ;  /* 0x00000016060a72a5 */ /* 0x000fe2000f8e00ff */
[----:B------:R-:W-:Y:S02]  /*5170*/  UMOV UR5, UR19 ;  /* 0x0000001300057c82 */ /* 0x000fe40008000000 */
[----:B------:R-:W-:Y:S03]  /*5180*/  @UP4 USHF.R.U32.HI UR4, URZ, UR23, UR5 ;  /* 0x00000017ff044299 */ /* 0x000fe60008011605 */
[----:B------:R-:W-:Y:S01]  /*5190*/  UMOV UR5, UR25 ;  /* 0x0000001900057c82 */ /* 0x000fe20008000000 */
[----:B------:R-:W-:Y:S02]  /*51a0*/  UIMAD UR4, UR42, UR4, URZ ;  /* 0x000000042a0472a4 */ /* 0x000fe4000f8e02ff */
[----:B------:R-:W-:Y:S02]  /*51b0*/  @UP4 USHF.R.U32.HI UR7, URZ, UR23, UR5 ;  /* 0x00000017ff074299 */ /* 0x000fe40008011605 */
[----:B------:R-:W-:Y:S02]  /*51c0*/  USEL UR5, UR14, UR8, !UP6 ;  /* 0x000000080e057287 */ /* 0x000fe4000f000000 */
[----:B------:R-:W-:Y:S02]  /*51d0*/  UIMAD UR8, UR42, UR7, URZ ;  /* 0x000000072a0872a4 */ /* 0x000fe4000f8e02ff */
[----:B------:R-:W-:Y:S03]  /*51e0*/  UISETP.GE.AND UP0, UPT, UR6, UR4, UPT ;  /* 0x000000040600728c */ /* 0x000fe6000bf06270 */
[----:B------:R-:W-:Y:S01]  /*51f0*/  UMOV UR4, UR11 ;  /* 0x0000000b00047c82 */ /* 0x000fe20008000000 */
[----:B------:R-:W-:Y:S02]  /*5200*/  UISETP.GE.OR UP0, UPT, UR5, UR8, UP0 ;  /* 0x000000080500728c */ /* 0x000fe40008706670 */
[----:B------:R-:W-:Y:S02]  /*5210*/  USHF.R.U32.HI UR4, URZ, UR23, UR4 ;  /* 0x00000017ff047299 */ /* 0x000fe40008011604 */
[----:B------:R-:W-:Y:S02]  /*5220*/  UIMAD.WIDE.U32 UR8, UR5, UR22, URZ ;  /* 0x00000016050872a5 */ /* 0x000fe4000f8e00ff */
[----:B------:R-:W-:Y:S04]  /*5230*/  USEL UR10, UR6, UR4, !UP4 ;  /* 0x00000004060a7287 */ /* 0x000fe8000e000000 */
[----:B------:R-:W-:Y:S01]  /*5240*/  UIADD3 UR11, UPT, UPT, -UR10, URZ, URZ ;  /* 0x000000ff0a0b7290 */ /* 0x000fe2000fffe1ff */
[----:B------:R-:W-:Y:S02]  /*5250*/  @!UP0 UMOV UR4, UR9 ;  /* 0x0000000900048c82 */ /* 0x000fe40008000000 */
[----:B------:R-:W-:Y:S02]  /*5260*/  @!UP0 USHF.R.U32.HI UR4, URZ, UR23, UR4 ;  /* 0x00000017ff048299 */ /* 0x000fe40008011604 */
[----:B------:R-:W-:Y:S02]  /*5270*/  UIMAD UR8, UR42, UR11, UR6 ;  /* 0x0000000b2a0872a4 */ /* 0x000fe4000f8e0206 */
[----:B------:R-:W-:Y:S04]  /*5280*/  @!UP0 USEL UR4, UR5, UR4, !UP4 ;  /* 0x0000000405048287 */ /* 0x000fe8000e000000 */
[----:B------:R-:W-:Y:S02]  /*5290*/  @!UP0 UIMAD UR8, UR7, UR8, UR4 ;  /* 0x00000008070882a4 */ /* 0x000fe4000f8e0204 */
[----:B------:R-:W-:Y:S02]  /*52a0*/  @!UP0 UIADD3 UR9, UPT, UPT, UR10, -UR4, URZ ;  /* 0x800000040a098290 */ /* 0x000fe4000fffe0ff */
[----:B------:R-:W-:Y:S02]  /*52b0*/  UIADD3 UR4, UPT, UPT, -UR5, URZ, URZ ;  /* 0x000000ff05047290 */ /* 0x000fe4000fffe1ff */
[----:B------:R-:W-:Y:S02]  /*52c0*/  UIADD3 UR7, UPT, UPT, -UR6, URZ, URZ ;  /* 0x000000ff06077290 */ /* 0x000fe4000fffe1ff */
[----:B------:R-:W-:Y:S02]  /*52d0*/  @!UP0 UIMAD UR6, UR9, UR42, UR5 ;  /* 0x0000002a090682a4 */ /* 0x000fe4000f8e0205 */
[----:B------:R-:W-:Y:S02]  /*52e0*/  UIMAD UR14, UR15, UR4, UR14 ;  /* 0x000000040f0e72a4 */ /* 0x000fe4000f8e020e */
[----:B------:R-:W-:Y:S01]  /*52f0*/  UIMAD UR13, UR30, UR7, UR13 ;  /* 0x000000071e0d72a4 */ /* 0x000fe2000f8e020d */
[----:B------:R-:W-:Y:S02]  /*5300*/  @!UP0 UMOV UR5, UR8 ;  /* 0x0000000800058c82 */ /* 0x000fe40008000000 */
[----:B------:R-:W-:Y:S02]  /*5310*/  UIMAD UR14, UR5, UR15, UR14 ;  /* 0x0000000f050e72a4 */ /* 0x000fe4000f8e020e */
[----:B------:R-:W-:Y:S11]  /*5320*/  UIMAD UR13, UR6, UR30, UR13 ;  /* 0x0000001e060d72a4 */ /* 0x000ff6000f8e020d */
[----:B------:R-:W-:Y:S01]  /*5330*/  @!UPT UIADD3 URZ, UPT, UPT, URZ, URZ, URZ ;  /* 0x000000fffffff290 */ /* 0x000fe2000fffe0ff */
.L_x_100:
[----:B------:R-:W4:Y:S01]  /*5340*/  @!UP2 LDCU.128 UR8, c[0x0][0xb10] ;  /* 0x00016200ff08a7ac */ /* 0x000f220008000c00 */
[C---:B-1----:R-:W-:Y:S02]  /*5350*/  ISETP.NE.U32.AND P1, PT, R4.reuse, RZ, PT ;  /* 0x000000ff0400720c */ /* 0x042fe40003f25070 */
[----:B------:R-:W-:Y:S02]  /*5360*/  ISETP.NE.U32.AND P0, PT, R4, RZ, PT ;  /* 0x000000ff0400720c */ /* 0x000fe40003f05070 */
[C---:B------:R-:W-:Y:S02]  /*5370*/  ISETP.NE.AND.EX P1, PT, R5.reuse, RZ, PT, P1 ;  /* 0x000000ff0500720c */ /* 0x040fe40003f25310 */
[----:B------:R-:W-:Y:S01]  /*5380*/  ISETP.NE.AND.EX P0, PT, R5, RZ, PT, P0 ;  /* 0x000000ff0500720c */ /* 0x000fe20003f05300 */
[----:B------:R-:W1:Y:S01]  /*5390*/  @!UP2 LDCU UR5, c[0x0][0xb0c] ;  /* 0x00016180ff05a7ac */ /* 0x000e620008000800 */
[----:B------:R-:W-:Y:S01]  /*53a0*/  SHF.L.U32 R9, R15, 0x1f, RZ ;  /* 0x0000001f0f097819 */ /* 0x000fe200000006ff */
[----:B------:R-:W-:Y:S02]  /*53b0*/  USHF.L.U32 UR19, UR16, 0x7, URZ ;  /* 0x0000000710137899 */ /* 0x000fe400080006ff */
[----:B------:R-:W-:Y:S02]  /*53c0*/  USHF.L.U32 UR18, UR20, 0x7, URZ ;  /* 0x0000000714127899 */ /* 0x000fe400080006ff */
[----:B----4-:R-:W-:Y:S07]  /*53d0*/  UIMAD.WIDE.U32 UR6, UR14, UR8, URZ ;  /* 0x000000080e0672a5 */ /* 0x010fee000f8e00ff */
[----:B------:R-:W-:Y:S01]  /*53e0*/  @!UP2 UMOV UR4, UR7 ;  /* 0x000000070004ac82 */ /* 0x000fe20008000000 */
[----:B-1----:R-:W-:Y:S02]  /*53f0*/  @!UP2 UISETP.NE.AND UP0, UPT, UR5, 0x1, UPT ;  /* 0x000000010500a88c */ /* 0x002fe4000bf05270 */
[----:B------:R-:W-:Y:S02]  /*5400*/  @!UP2 USHF.R.U32.HI UR4, URZ, UR9, UR4 ;  /* 0x00000009ff04a299 */ /* 0x000fe40008011604 */
[----:B------:R-:W-:Y:S02]  /*5410*/  UIMAD.WIDE.U32 UR6, UR13, UR11, URZ ;  /* 0x0000000b0d0672a5 */ /* 0x000fe4000f8e00ff */
[----:B------:R-:W-:Y:S02]  /*5420*/  @!UP2 USEL UR8, UR14, UR4, !UP0 ;  /* 0x000000040e08a287 */ /* 0x000fe4000c000000 */
[----:B------:R-:W-:Y:S03]  /*5430*/  @!UP2 UISETP.NE.AND UP0, UPT, UR10, 0x1, UPT ;  /* 0x000000010a00a88c */ /* 0x000fe6000bf05270 */
[----:B------:R-:W-:Y:S02]  /*5440*/  @!UP2 UMOV UR6, UR7 ;  /* 0x000000070006ac82 */ /* 0x000fe40008000000 */
[----:B------:R-:W1:Y:S02]  /*5450*/  @!UP2 LDCU UR4, c[0x0][0xb20] ;  /* 0x00016400ff04a7ac */ /* 0x000e640008000800 */
[----:B-1----:R-:W-:Y:S04]  /*5460*/  @!UP2 USHF.R.U32.HI UR6, URZ, UR4, UR6 ;  /* 0x00000004ff06a299 */ /* 0x002fe80008011606 */
[----:B------:R-:W-:Y:S04]  /*5470*/  @!UP2 USEL UR6, UR13, UR6, !UP0 ;  /* 0x000000060d06a287 */ /* 0x000fe8000c000000 */
[----:B------:R-:W-:Y:S02]  /*5480*/  @!UP2 UIADD3 UR4, UPT, UPT, -UR8, UR6, URZ ;  /* 0x000000060804a290 */ /* 0x000fe4000fffe1ff */
[----:B------:R-:W-:Y:S02]  /*5490*/  @!UP2 UIADD3 UR6, UPT, UPT, UR8, -UR6, URZ ;  /* 0x800000060806a290 */ /* 0x000fe4000fffe0ff */
[----:B------:R-:W-:Y:S02]  /*54a0*/  @!UP2 UIMAD UR14, UR4, UR5, UR14 ;  /* 0x00000005040ea2a4 */ /* 0x000fe4000f8e020e */
[----:B------:R-:W-:Y:S01]  /*54b0*/  @!UP2 UIMAD UR13, UR6, UR10, UR13 ;  /* 0x0000000a060da2a4 */ /* 0x000fe2000f8e020d */
[----:B------:R-:W-:Y:S11]  /*54c0*/  BRA.U UP3, `(.L_x_101) ;  /* 0x0000000103107547 */ /* 0x000ff6000b800000 */
[----:B---3--:R-:W-:Y:S04]  /*54d0*/  MOV R0, UR37 ;  /* 0x0000002500007c02 */ /* 0x008fe80008000f00 */
[----:B------:R-:W-:Y:S04]  /*54e0*/  SHF.L.U32 R11, R0, 0x1f, RZ ;  /* 0x0000001f000b7819 */ /* 0x000fe800000006ff */
[----:B------:R-:W1:Y:S02]  /*54f0*/  SYNCS.PHASECHK.TRANS64.TRYWAIT P2, [UR21+0x128], R11 ;  /* 0x0001280bff0075a7 */ /* 0x000e640008041115 */
[----:B-1----:R-:W-:Y:S05]  /*5500*/  @!P2 BRA `(.L_x_102) ;  /* 0x0000004c00fca947 */ /* 0x002fea0003800000 */
.L_x_101:
[----:B------:R-:W-:Y:S05]  /*5510*/  @!P1 BRA `(.L_x_103) ;  /* 0x0000000000309947 */ /* 0x000fea0003800000 */
[----:B------:R-:W-:Y:S01]  /*5520*/  ISETP.NE.U32.AND P1, PT, R2, RZ, PT ;  /* 0x000000ff0200720c */ /* 0x000fe20003f25070 */
[----:B------:R-:W4:Y:S01]  /*5530*/  LDCU.64 UR4, c[0x0][0x358] ;  /* 0x00006b00ff0477ac */ /* 0x000f220008000a00 */
[----:B------:R-:W-:Y:S02]  /*5540*/  IMAD.MOV.U32 R144, RZ, RZ, 0x1 ;  /* 0x00000001ff907424 */ /* 0x000fe400078e00ff */
[----:B------:R-:W-:Y:S11]  /*5550*/  ISETP.NE.AND.EX P1, PT, R3, RZ, PT, P1 ;  /* 0x000000ff0300720c */ /* 0x000ff60003f25310 */
[----:B------:R-:W-:Y:S02]  /*5560*/  @!UPT UIADD3 URZ, UPT, UPT, URZ, URZ, URZ ;  /* 0x000000fffffff290 */ /* 0x000fe4000fffe0ff */
[----:B-1----:R-:W1:Y:S01]  /*5570*/  @P1 LDC.64 R10, c[0x0][0x888] ;  /* 0x00022200ff0a1b82 */ /* 0x002e620000000a00 */
[----:B---3--:R-:W-:Y:S04]  /*5580*/  @P1 IMAD R0, R4, UR36, RZ ;  /* 0x0000002404001c24 */ /* 0x008fe8000f8e02ff */
[----:B-1----:R-:W-:Y:S04]  /*5590*/  @P1 IMAD.WIDE R10, R0, 0x4, R10 ;  /* 0x00000004000a1825 */ /* 0x002fe800078e020a */
[----:B------:R-:W-:Y:S01]  /*55a0*/  HFMA2 R0, -RZ, RZ, 0, 5.9604644775390625e-08 ;  /* 0x00000001ff007431 */ /* 0x000fe200000001ff */
[----:B----45:R4:W5:Y:S04]  /*55b0*/  @P1 LDG.E R72, desc[UR4][R10.64] ;  /* 0x000000040a481981 */ /* 0x030968000c1e1900 */
[----:B------:R-:W-:Y:S01]  /*55c0*/  @!P1 PRMT R144, R0, 0x7610, R144 ;  /* 0x0000761000909816 */ /* 0x000fe20000000090 */
[----:B----4-:R-:W1:Y:S06]  /*55d0*/  @!P1 LDC R72, c[0x0][0x880] ;  /* 0x00022000ff489b82 */ /* 0x010e6c0000000800 */
.L_x_103:
[----:B-1---5:R-:W-:Y:S01]  /*55e0*/  @!P0 ISETP.EQ.AND P1, PT, R72, RZ, PT ;  /* 0x000000ff4800820c */ /* 0x022fe20003f22270 */
[----:B------:R-:W-:Y:S01]  /*55f0*/  @!UPT UIADD3 URZ, UPT, UPT, URZ, URZ, URZ ;  /* 0x000000fffffff290 */ /* 0x000fe2000fffe0ff */
[----:B------:R-:W-:Y:S11]  /*5600*/  @!P0 BRA `(.L_x_104) ;  /* 0x0000000000188947 */ /* 0x000ff60003800000 */
[----:B------:R-:W-:Y:S02]  /*5610*/  LOP3.LUT P0, RZ, R144, 0xff, RZ, 0xc0, !PT ;  /* 0x000000ff90ff7812 */ /* 0x000fe4000780c0ff */
[----:B------:R-:W-:Y:S04]  /*5620*/  ISETP.NE.U32.AND P1, PT, R2, RZ, PT ;  /* 0x000000ff0200720c */ /* 0x000fe80003f25070 */
[----:B------:R-:W-:Y:S04]  /*5630*/  ISETP.NE.AND.EX P1, PT, R3, RZ, PT, P1 ;  /* 0x000000ff0300720c */ /* 0x000fe80003f25310 */
[----:B------:R-:W-:Y:S03]  /*5640*/  PLOP3.LUT P1, PT, P1, PT, PT, 0x8, 0x80 ;  /* 0x000000000080781c */ /* 0x000fe60000f2e170 */
[----:B------:R-:W-:Y:S11]  /*5650*/  @P0 ISETP.EQ.AND P1, PT, R72, RZ, PT ;  /* 0x000000ff4800020c */ /* 0x000ff60003f22270 */
[----:B------:R-:W-:Y:S02]  /*5660*/  @!UPT UIADD3 URZ, UPT, UPT, URZ, URZ, URZ ;  /* 0x000000fffffff290 */ /* 0x000fe4000fffe0ff */
.L_x_104:
[----:B------:R-:W1:Y:S01]  /*5670*/  SYNCS.PHASECHK.TRANS64.TRYWAIT P2, [UR21+0x110], R9 ;  /* 0x00011009ff0075a7 */ /* 0x000e620008041115 */
[----:B------:R-:W-:Y:S04]  /*5680*/  ELECT P0, URZ, PT ;  /* 0x0000000000ff782f */ /* 0x000fe80003800000 */
[----:B------:R-:W-:Y:S11]  /*5690*/  PLOP3.LUT P1, PT, P1, P0, PT, 0xf2, 0x2f ;  /* 0x00000000002f781c */ /* 0x000ff60000f21e72 */
[----:B------:R-:W-:Y:S02]  /*56a0*/  @!UPT UIADD3 URZ, UPT, UPT, URZ, URZ, URZ ;  /* 0x000000fffffff290 */ /* 0x000fe4000fffe0ff */
[----:B------:R-:W-:Y:S05]  /*56b0*/  @!P1 IADD3 R8, P0, PT, R16, 0x580, RZ ;  /* 0x0000058010089810 */ /* 0x000fea0007f1e0ff */
[----:B------:R-:W-:Y:S01]  /*56c0*/  @!P1 IMAD.X R6, RZ, RZ, R17, P0 ;  /* 0x000000ffff069224 */ /* 0x000fe200000e0611 */
[----:B-1----:R-:W-:Y:S07]  /*56d0*/  @!P2 BRA `(.L_x_105) ;  /* 0x0000004c00a0a947 */ /* 0x002fee0003800000 */
.L_x_193:
[----:B------:R-:W-:Y:S01]  /*56e0*/  @!P1 R2UR UR5, R8 ;  /* 0x00000000080592ca */ /* 0x000fe200000e0000 */
[----:B------:R-:W-:Y:S01]  /*56f0*/  VOTEU.ALL UP0, P1 ;  /* 0x0000000000ff7886 */ /* 0x000fe20000800000 */
[----:B------:R-:W-:Y:S01]  /*5700*/  @!P1 R2UR UR4, R6 ;  /* 0x00000000060492ca */ /* 0x000fe200000e0000 */
[----:B-1-3--:R-:W-:Y:S01]  /*5710*/  @!P1 IMAD.MOV.U32 R0, RZ, RZ, 0x2000 ;  /* 0x00002000ff009424 */ /* 0x00afe200078e00ff */
[----:B------:R-:W-:Y:S01]  /*5720*/  UMOV UR8, 0x0 ;  /* 0x0000000000087882 */ /* 0x000fe20000000000 */
[----:B------:R-:W-:Y:S01]  /*5730*/  UMOV UR9, 0x10000000 ;  /* 0x1000000000097882 */ /* 0x000fe20000000000 */
[----:B------:R-:W-:Y:S01]  /*5740*/  @!UP0 UIADD3 UR16, UPT, UPT, UR21, 0x200, URZ ;  /* 0x0000020015108890 */ /* 0x000fe2000fffe0ff */
[----:B------:R-:W-:Y:S01]  /*5750*/  VIADD R14, R14, 0x1 ;  /* 0x000000010e0e7836 */ /* 0x000fe20000000000 */
[----:B------:R-:W-:Y:S01]  /*5760*/  VOTEU.ALL UP0, P1 ;  /* 0x0000000000ff7886 */ /* 0x000fe20000800000 */
[----:B------:R-:W-:Y:S01]  /*5770*/  UMOV UR20, UR36 ;  /* 0x0000002400147c82 */ /* 0x000fe20008000000 */
[----:B------:R-:W-:Y:S03]  /*5780*/  UPRMT UR6, UR46, 0x654, UR17 ;  /* 0x000006542e067896 */ /* 0x000fe60008000011 */
[----:B------:R-:W-:Y:S02]  /*5790*/  IMAD.U32 R10, RZ, RZ, UR5 ;  /* 0x00000005ff0a7e24 */ /* 0x000fe4000f8e00ff */
[----:B------:R-:W-:Y:S03]  /*57a0*/  IMAD.U32 R11, RZ, RZ, UR4 ;  /* 0x00000004ff0b7e24 */ /* 0x000fe6000f8e00ff */
[----:B------:R-:W-:Y:S02]  /*57b0*/  @!P1 R2UR UR4, R10 ;  /* 0x000000000a0492ca */ /* 0x000fe400000e0000 */
[----:B------:R-:W-:Y:S11]  /*57c0*/  @!P1 R2UR UR5, R11 ;  /* 0x000000000b0592ca */ /* 0x000ff600000e0000 */
[----:B------:R-:W-:Y:S02]  /*57d0*/  @!UPT UIADD3 URZ, UPT, UPT, URZ, URZ, URZ ;  /* 0x000000fffffff290 */ /* 0x000fe4000fffe0ff */
[----:B------:R1:W-:Y:S01]  /*57e0*/  @!UP0 UTMALDG.3D [UR16], [UR4], desc[UR8] ;  /* 0x00000810040085b4 */ /* 0x0003e20008011000 */
[----:B------:R1:W-:Y:S01]  /*57f0*/  @!P1 SYNCS.ARRIVE.TRANS64.RED.A0TR RZ, [UR21+0x100], R0 ;  /* 0x00010000ffff99a7 */ /* 0x0003e20008300415 */
[----:B------:R-:W-:Y:S01]  /*5800*/  SYNCS.ARRIVE.TRANS64.RED.A1T0 RZ, [UR6], RZ ;  /* 0x000000ffffff79a7 */ /* 0x000fe20008100406 */
[----:B------:R-:W3:Y:S02]  /*5810*/  SYNCS.PHASECHK.TRANS64.TRYWAIT P0, [UR21+0x118], R9 ;  /* 0x00011809ff0075a7 */ /* 0x000ee40008001115 */
[----:B-1-3--:R-:W-:Y:S05]  /*5820*/  @!P0 BRA `(.L_x_106) ;  /* 0x0000004c00648947 */ /* 0x00afea0003800000 */
.L_x_195:
[----:B------:R-:W-:Y:S01]  /*5830*/  @!P1 IADD3 R6, P0, PT, R16, 0x580, RZ ;  /* 0x0000058010069810 */ /* 0x000fe20007f1e0ff */
[----:B------:R-:W-:Y:S01]  /*5840*/  VOTEU.ALL UP0, P1 ;  /* 0x0000000000ff7886 */ /* 0x000fe20000800000 */
[----:B------:R-:W-:Y:S01]  /*5850*/  UMOV UR6, 0x0 ;  /* 0x0000000000067882 */ /* 0x000fe20000000000 */
[----:B------:R-:W-:Y:S01]  /*5860*/  UMOV UR7, 0x10000000 ;  /* 0x1000000000077882 */ /* 0x000fe20000000000 */
[----:B------:R-:W-:Y:S01]  /*5870*/  @!P1 R2UR UR5, R6 ;  /* 0x00000000060592ca */ /* 0x000fe200000e0000 */
[----:B-1----:R-:W-:Y:S01]  /*5880*/  @!P1 IMAD.X R0, RZ, RZ, R17, P0 ;  /* 0x000000ffff009224 */ /* 0x002fe200000e0611 */
[----:B------:R-:W-:Y:S01]  /*5890*/  @!UP0 UIADD3 UR10, UPT, UPT, UR18, 0x40, URZ ;  /* 0x00000040120a8890 */ /* 0x000fe2000fffe0ff */
[----:B------:R-:W-:Y:S01]  /*58a0*/  ISETP.NE.AND P0, PT, R14, 0x2, PT ;  /* 0x000000020e00780c */ /* 0x000fe20003f05270 */
[----:B------:R-:W-:Y:S01]  /*58b0*/  @!UP0 UIADD3 UR8, UPT, UPT, UR21, 0x2200, URZ ;  /* 0x0000220015088890 */ /* 0x000fe2000fffe0ff */
[----:B------:R-:W-:Y:S01]  /*58c0*/  LOP3.LUT R15, R15, 0x1, RZ, 0x3c, !PT ;  /* 0x000000010f0f7812 */ /* 0x000fe200078e3cff */
[----:B------:R-:W-:Y:S01]  /*58d0*/  @!UP0 UIADD3 UR9, UPT, UPT, UR21, 0x108, URZ ;  /* 0x0000010815098890 */ /* 0x000fe2000fffe0ff */
[----:B------:R-:W-:Y:S01]  /*58e0*/  @!P1 R2UR UR4, R0 ;  /* 0x00000000000492ca */ /* 0x000fe200000e0000 */
[----:B------:R-:W-:Y:S01]  /*58f0*/  VOTEU.ALL UP0, P1 ;  /* 0x0000000000ff7886 */ /* 0x000fe20000800000 */
[----:B------:R-:W-:Y:S01]  /*5900*/  UMOV UR11, UR19 ;  /* 0x00000013000b7c82 */ /* 0x000fe20008000000 */
[----:B------:R-:W-:Y:S01]  /*5910*/  UMOV UR12, UR36 ;  /* 0x00000024000c7c82 */ /* 0x000fe20008000000 */
[----:B------:R-:W-:Y:S01]  /*5920*/  SEL R0, RZ, 0x1, P0 ;  /* 0x00000001ff007807 */ /* 0x000fe20000000000 */
[----:B------:R-:W-:Y:S01]  /*5930*/  UIADD3 UR20, UPT, UPT, UR13, UR62, URZ ;  /* 0x0000003e0d147290 */ /* 0x000fe2000fffe0ff */
[----:B------:R-:W-:Y:S01]  /*5940*/  IMAD.U32 R8, RZ, RZ, UR5 ;  /* 0x00000005ff087e24 */ /* 0x000fe2000f8e00ff */
[----:B------:R-:W-:Y:S01]  /*5950*/  SEL R14, R14, RZ, P0 ;  /* 0x000000ff0e0e7207 */ /* 0x000fe20000000000 */
[----:B------:R-:W-:Y:S01]  /*5960*/  UIADD3 UR16, UPT, UPT, UR14, UR61, URZ ;  /* 0x0000003d0e107290 */ /* 0x000fe2000fffe0ff */
[----:B------:R-:W-:Y:S01]  /*5970*/  LOP3.LUT R13, R13, R0, RZ, 0x3c, !PT ;  /* 0x000000000d0d7212 */ /* 0x000fe200078e3cff */
[----:B------:R-:W-:Y:S01]  /*5980*/  UPLOP3.LUT UP3, UPT, UPT, UPT, UPT, 0x80, 0x8 ;  /* 0x000000000008789c */ /* 0x000fe20003f6f070 */
[----:B------:R-:W-:Y:S02]  /*5990*/  UMOV UR36, UR26 ;  /* 0x0000001a00247c82 */ /* 0x000fe40008000000 */
[----:B------:R-:W-:Y:S01]  /*59a0*/  IMAD.U32 R9, RZ, RZ, UR4 ;  /* 0x00000004ff097e24 */ /* 0x000fe2000f8e00ff */
[----:B------:R-:W-:Y:S04]  /*59b0*/  @!P1 R2UR UR4, R8 ;  /* 0x00000000080492ca */ /* 0x000fe800000e0000 */
[----:B------:R-:W-:Y:S11]  /*59c0*/  @!P1 R2UR UR5, R9 ;  /* 0x00000000090592ca */ /* 0x000ff600000e0000 */
[----:B------:R-:W-:Y:S02]  /*59d0*/  @!UPT UIADD3 URZ, UPT, UPT, URZ, URZ, URZ ;  /* 0x000000fffffff290 */ /* 0x000fe4000fffe0ff */
[----:B------:R3:W-:Y:S01]  /*59e0*/  @!UP0 UTMALDG.3D [UR8], [UR4], desc[UR6] ;  /* 0x00000608040085b4 */ /* 0x0007e20008011000 */
[----:B------:R3:W-:Y:S01]  /*59f0*/  @!P1 SYNCS.ARRIVE.TRANS64.RED.A0TR RZ, [UR21+0x108], R7 ;  /* 0x00010807ffff99a7 */ /* 0x0007e20008300415 */
[----:B------:R-:W-:Y:S01]  /*5a00*/  SYNCS.ARRIVE.TRANS64.RED.A1T0 RZ, [UR33], RZ ;  /* 0x000000ffffff79a7 */ /* 0x000fe20008100421 */
[----:B------:R-:W-:Y:S05]  /*5a10*/  BRA.U UP1, `(.L_x_107) ;  /* 0xfffffff501287547 */ /* 0x000fea000b83ffff */
[----:B------:R-:W-:-:S04]  /*5a20*/  SHF.L.U32 R3, R15, 0x1f, RZ ;  /* 0x0000001f0f037819 */ /* 0x000fc800000006ff */
[----:B------:R-:W1:Y:S02]  /*5a30*/  SYNCS.PHASECHK.TRANS64.TRYWAIT P0, [UR21+0x110], R3 ;  /* 0x00011003ff0075a7 */ /* 0x000e640008001115 */
[----:B-1----:R-:W-:Y:S05]  /*5a40*/  @!P0 BRA `(.L_x_108) ;  /* 0x0000004800f48947 */ /* 0x002fea0003800000 */
.L_x_197:
[----:B-1----:R-:W-:-:S07]  /*5a50*/  MOV R0, UR21 ;  /* 0x0000001500007c02 */ /* 0x002fce0008000f00 */
.L_x_109:
[----:B-1----:R-:W-:-:S04]  /*5a60*/  SHF.L.U32 R3, R15, 0x1f, RZ ;  /* 0x0000001f0f037819 */ /* 0x002fc800000006ff */
[----:B------:R1:W4:Y:S03]  /*5a70*/  SYNCS.PHASECHK.TRANS64.TRYWAIT P0, [R0+URZ+0x118], R3 ;  /* 0x00011803000075a7 */ /* 0x00032600080011ff */
[----:B----4-:R-:W-:Y:S05]  /*5a80*/  @!P0 NANOSLEEP.SYNCS 0x989680 ;  /* 0x009896800000895d */ /* 0x010fea0003900000 */
[----:B------:R-:W4:Y:S02]  /*5a90*/  @!P0 SYNCS.PHASECHK.TRANS64 P0, [R0+URZ+0x118], R3 ;  /* 0x00011803000085a7 */ /* 0x000f2400080010ff */
[----:B--234-:R-:W-:Y:S05]  /*5aa0*/  @P0 EXIT ;  /* 0x000000000000094d */ /* 0x01cfea0003800000 */
[----:B------:R-:W-:Y:S05]  /*5ab0*/  BRA `(.L_x_109) ;  /* 0xfffffffc00e87947 */ /* 0x000fea000383ffff */
.L_x_98:
[----:B------:R-:W-:-:S06]  /*5ac0*/  UISETP.GE.AND UP0, UPT, UR25, 0x4, UPT ;  /* 0x000000041900788c */ /* 0x000fcc000bf06270 */
[----:B------:R-:W-:-:S13]  /*5ad0*/  PLOP3.LUT P0, PT, PT, PT, UP0, 0x80, 0x8 ;  /* 0x000000000008781c */ /* 0x000fda0003f0f008 */
[----:B-1----:R-:W-:Y:S05]  /*5ae0*/  @!P0 EXIT ;  /* 0x000000000000894d */ /* 0x002fea0003800000 */
[----:B------:R-:W-:Y:S01]  /*5af0*/  BAR.SYNC.DEFER_BLOCKING 0x6, 0xa0 ;  /* 0x0182800000007b1d */ /* 0x000fe20000010000 */
[C---:B------:R-:W-:Y:S01]  /*5b00*/  IMAD.SHL.U32 R2, R156.reuse, 0x40, RZ ;  /* 0x000000409c027824 */ /* 0x040fe200078e00ff */
[C---:B------:R-:W-:Y:S01]  /*5b10*/  R2P PR, R156.reuse, 0x6 ;  /* 0x000000069c007804 */ /* 0x040fe20000000000 */
[----:B------:R-:W-:Y:S01]  /*5b20*/  IMAD.MOV.U32 R153, RZ, RZ, 0x20 ;  /* 0x00000020ff997424 */ /* 0x000fe200078e00ff */
[----:B------:R-:W-:Y:S01]  /*5b30*/  CS2R R150, SRZ ;  /* 0x0000000000967805 */ /* 0x000fe2000001ff00 */
[C---:B------:R-:W-:Y:S01]  /*5b40*/  IMAD.U32 R69, R156.reuse, 0x10000, RZ ;  /* 0x000100009c457824 */ /* 0x040fe200078e00ff */
[----:B------:R-:W-:Y:S02]  /*5b50*/  UMOV UR44, 0x400 ;  /* 0x00000400002c7882 */ /* 0x000fe40000000000 */
[----:B------:R-:W1:Y:S01]  /*5b60*/  LDC.64 R140, c[0x0][0x888] ;  /* 0x00022200ff8c7b82 */ /* 0x000e620000000a00 */
[----:B------:R-:W-:Y:S01]  /*5b70*/  ULEA UR44, UR46, UR44, 0x18 ;  /* 0x0000002c2e2c7291 */ /* 0x000fe2000f8ec0ff */
[----:B------:R-:W-:Y:S01]  /*5b80*/  IMAD.SHL.U32 R135, R156, 0x8, RZ ;  /* 0x000000089c877824 */ /* 0x000fe200078e00ff */
[----:B------:R-:W-:Y:S01]  /*5b90*/  LOP3.LUT R6, R2, 0x180, RZ, 0xc0, !PT ;  /* 0x0000018002067812 */ /* 0x000fe200078ec0ff */
[----:B------:R-:W-:Y:S01]  /*5ba0*/  IMAD.MOV.U32 R154, RZ, RZ, 0x10 ;  /* 0x00000010ff9a7424 */ /* 0x000fe200078e00ff */
[----:B------:R-:W-:Y:S01]  /*5bb0*/  SEL R153, R153, 0xffffffe0, !P2 ;  /* 0xffffffe099997807 */ /* 0x000fe20005000000 */
[----:B------:R-:W-:Y:S01]  /*5bc0*/  UIADD3 UR4, UPT, UPT, UR44, 0x4200, URZ ;  /* 0x000042002c047890 */ /* 0x000fe2000fffe0ff */
[----:B------:R-:W-:Y:S01]  /*5bd0*/  LOP3.LUT R69, R69, 0x600000, RZ, 0xc0, !PT ;  /* 0x0060000045457812 */ /* 0x000fe200078ec0ff */
[----:B------:R-:W2:Y:S01]  /*5be0*/  LDC.64 R142, c[0x0][0x890] ;  /* 0x00022400ff8e7b82 */ /* 0x000ea20000000a00 */
[----:B------:R-:W-:Y:S01]  /*5bf0*/  LOP3.LUT R135, R6, 0x30, R135, 0xf8, !PT ;  /* 0x0000003006877812 */ /* 0x000fe200078ef887 */
[----:B------:R-:W-:Y:S01]  /*5c00*/  IMAD.MOV.U32 R68, RZ, RZ, RZ ;  /* 0x000000ffff447224 */ /* 0x000fe200078e00ff */
[----:B------:R-:W-:Y:S01]  /*5c10*/  SEL R154, R154, 0xfffffff0, !P1 ;  /* 0xfffffff09a9a7807 */ /* 0x000fe20004800000 */
[----:B------:R-:W-:Y:S01]  /*5c20*/  IMAD.MOV.U32 R147, RZ, RZ, RZ ;  /* 0x000000ffff937224 */ /* 0x000fe200078e00ff */
[----:B------:R-:W-:-:S02]  /*5c30*/  SHF.R.S32.HI R3, RZ, 0x4, R153 ;  /* 0x00000004ff037819 */ /* 0x000fc40000011499 */
[----:B------:R-:W-:Y:S02]  /*5c40*/  CS2R R148, SRZ ;  /* 0x0000000000947805 */ /* 0x000fe4000001ff00 */
[----:B------:R-:W-:Y:S01]  /*5c50*/  LOP3.LUT R135, R135, 0x1e40, R2, 0xf8, !PT ;  /* 0x00001e4087877812 */ /* 0x000fe200078ef802 */
[----:B------:R-:W3:Y:S01]  /*5c60*/  LDC.64 R138, c[0x0][0x8b0] ;  /* 0x00022c00ff8a7b82 */ /* 0x000ee20000000a00 */
[----:B------:R-:W4:Y:S01]  /*5c70*/  LDS R0, [UR44+0x1e0] ;  /* 0x0001e02cff007984 */ /* 0x000f220008000800 */
[----:B------:R-:W-:Y:S01]  /*5c80*/  LOP3.LUT R156, R156, 0x60, RZ, 0xc0, !PT ;  /* 0x000000609c9c7812 */ /* 0x000fe200078ec0ff */
[----:B------:R-:W-:Y:S01]  /*5c90*/  IMAD.U32 R155, RZ, RZ, UR4 ;  /* 0x00000004ff9b7e24 */ /* 0x000fe2000f8e00ff */
[----:B------:R-:W-:Y:S01]  /*5ca0*/  LEA.HI.SX32 R152, R154, R3, 0x1c ;  /* 0x000000039a987211 */ /* 0x000fe200078fe2ff */
[----:B------:R-:W1:Y:S03]  /*5cb0*/  LDCU UR58, c[0x0][0x370] ;  /* 0x00006e00ff3a77ac */ /* 0x000e660008000800 */
[----:B------:R-:W1:Y:S01]  /*5cc0*/  LDC.64 R136, c[0x0][0x8a8] ;  /* 0x00022a00ff887b82 */ /* 0x000e620000000a00 */
[----:B------:R-:W1:Y:S01]  /*5cd0*/  LDCU UR43, c[0x0][0xb0c] ;  /* 0x00016180ff2b77ac */ /* 0x000e620008000800 */
[----:B------:R-:W1:Y:S01]  /*5ce0*/  LDCU UR63, c[0x0][0xb20] ;  /* 0x00016400ff3f77ac */ /* 0x000e620008000800 */
[----:B------:R-:W1:Y:S01]  /*5cf0*/  LDCU UR39, c[0x0][0xb30] ;  /* 0x00016600ff2777ac */ /* 0x000e620008000800 */
[----:B------:R-:W1:Y:S01]  /*5d00*/  LDCU.64 UR56, c[0x0][0x888] ;  /* 0x00011100ff3877ac */ /* 0x000e620008000a00 */
[----:B------:R-:W1:Y:S01]  /*5d10*/  LDCU.64 UR40, c[0x0][0xb28] ;  /* 0x00016500ff2877ac */ /* 0x000e620008000a00 */
[----:B------:R-:W1:Y:S01]  /*5d20*/  LDCU.128 UR52, c[0x0][0xb10] ;  /* 0x00016200ff3477ac */ /* 0x000e620008000c00 */
[----:B------:R-:W1:Y:S01]  /*5d30*/  LDCU UR47, c[0x0][0x374] ;  /* 0x00006e80ff2f77ac */ /* 0x000e620008000800 */
[----:B------:R-:W-:Y:S01]  /*5d40*/  UIADD3 UR60, UPT, UPT, UR44, 0x200, URZ ;  /* 0x000002002c3c7890 */ /* 0x000fe2000fffe0ff */
[----:B--2-4-:R-:W-:-:S11]  /*5d50*/  IMAD.IADD R69, R0, 0x1, R69 ;  /* 0x0000000100457824 */ /* 0x014fd600078e0245 */
.L_x_135:
[----:B------:R-:W-:Y:S02]  /*5d60*/  LEA R3, R147, UR44, 0x3 ;  /* 0x0000002c93037c11 */ /* 0x000fe4000f8e18ff */
[----:B------:R-:W-:Y:S02]  /*5d70*/  SHF.L.U32 R0, R149, 0x1f, RZ ;  /* 0x0000001f95007819 */ /* 0x000fe400000006ff */
[----:B------:R-:W-:Y:S02]  /*5d80*/  LEA R5, R147, UR44, 0x4 ;  /* 0x0000002c93057c11 */ /* 0x000fe4000f8e20ff */
[----:B------:R-:W2:Y:S02]  /*5d90*/  SYNCS.PHASECHK.TRANS64.TRYWAIT P0, [R3+URZ+0x130], R0 ;  /* 0x00013000030075a7 */ /* 0x000ea400080011ff */
[----:B-12---:R-:W-:Y:S05]  /*5da0*/  @!P0 BRA `(.L_x_110) ;  /* 0x0000004800348947 */ /* 0x006fea0003800000 */
.L_x_198:
[----:B------:R-:W4:Y:S01]  /*5db0*/  LDS.128 R4, [R5+0x1c0] ;  /* 0x0001c00005047984 */ /* 0x000f220000000c00 */
[----:B------:R-:W-:Y:S01]  /*5dc0*/  UISETP.GE.AND UP0, UPT, UR42, 0x1, UPT ;  /* 0x000000012a00788c */ /* 0x000fe2000bf06270 */
[----:B------:R-:W-:Y:S01]  /*5dd0*/  @!PT LDS RZ, [RZ] ;  /* 0x00000000fffff984 */ /* 0x000fe20000000800 */
[----:B------:R-:W-:Y:S01]  /*5de0*/  @!PT LDS RZ, [RZ] ;  /* 0x00000000fffff984 */ /* 0x000fe20000000800 */
[----:B------:R-:W-:Y:S01]  /*5df0*/  @!PT LDS RZ, [RZ] ;  /* 0x00000000fffff984 */ /* 0x000fe20000000800 */
[----:B------:R-:W-:Y:S01]  /*5e00*/  @!PT LDS RZ, [RZ] ;  /* 0x00000000fffff984 */ /* 0x000fe20000000800 */
[----:B------:R1:W-:Y:S06]  /*5e10*/  MEMBAR.ALL.CTA ;  /* 0x0000000000007992 */ /* 0x0003ec0000008000 */
[----:B-1----:R-:W1:Y:S01]  /*5e20*/  FENCE.VIEW.ASYNC.S ;  /* 0x00000000000073c6 */ /* 0x002e620000000000 */
[----:B----4-:R-:W-:Y:S11]  /*5e30*/  LOP3.LUT P0, RZ, R6, 0x1, RZ, 0xc0, !PT ;  /* 0x0000000106ff7812 */ /* 0x010ff6000780c0ff */
[----:B------:R-:W-:Y:S02]  /*5e40*/  @!UPT UIADD3 URZ, UPT, UPT, URZ, URZ, URZ ;  /* 0x000000fffffff290 */ /* 0x000fe4000fffe0ff */
[----:B-1----:R-:W-:Y:S01]  /*5e50*/  VOTEU.ANY UP1, P0 ;  /* 0x0000000000ff7886 */ /* 0x002fe20000020100 */
[----:B------:R-:W-:Y:S01]  /*5e60*/  PLOP3.LUT P0, PT, PT, PT, UP1, 0x80, 0x8 ;  /* 0x000000000008781c */ /* 0x000fe20003f0f018 */
[----:B------:R-:W-:Y:S11]  /*5e70*/  UP2UR UR45, UPR, URZ, 0x2 ;  /* 0x00000002ff2d7883 */ /* 0x000ff60008000000 */
[----:B------:R-:W-:Y:S01]  /*5e80*/  @!UPT UIADD3 URZ, UPT, UPT, URZ, URZ, URZ ;  /* 0x000000fffffff290 */ /* 0x000fe2000fffe0ff */
[----:B--2---:R-:W-:Y:S02]  /*5e90*/  @P0 SHF.R.U32.HI R0, RZ, 0x10, R5 ;  /* 0x00000010ff000819 */ /* 0x004fe40000011605 */
        /* <DEDUP_REMOVED lines=14> */
[----:B------:R-:W-:Y:S02]  /*5f80*/  UISETP.NE.AND UP0, UPT, UR54, 0x1, UPT ;  /* 0x000000013600788c */ /* 0x000fe4000bf05270 */
[----:B------:R-:W-:Y:S02]  /*5f90*/  UIMAD.WIDE.U32 UR8, UR37, UR55, URZ ;  /* 0x00000037250872a5 */ /* 0x000fe4000f8e00ff */
[----:B------:R-:W-:Y:S02]  /*5fa0*/  UIMAD.WIDE.U32 UR10, UR38, UR52, URZ ;  /* 0x00000034260a72a5 */ /* 0x000fe4000f8e00ff */
[----:B------:R-:W-:Y:S02]  /*5fb0*/  UISETP.NE.AND UP1, UPT, UR43, 0x1, UPT ;  /* 0x000000012b00788c */ /* 0x000fe4000bf25270 */
[----:B------:R-:W-:Y:S01]  /*5fc0*/  UISETP.NE.AND UP2, UPT, UR42, 0x1, UPT ;  /* 0x000000012a00788c */ /* 0x000fe2000bf45270 */
[----:B------:R-:W-:Y:S02]  /*5fd0*/  UMOV UR4, UR5 ;  /* 0x0000000500047c82 */ /* 0x000fe40008000000 */
[----:B------:R-:W-:Y:S03]  /*5fe0*/  USHF.R.U32.HI UR5, URZ, UR63, UR4 ;  /* 0x0000003fff057299 */ /* 0x000fe60008011604 */
[----:B------:R-:W-:Y:S02]  /*5ff0*/  UMOV UR4, UR7 ;  /* 0x0000000700047c82 */ /* 0x000fe40008000000 */
[----:B------:R-:W-:Y:S02]  /*6000*/  USHF.R.U32.HI UR7, URZ, UR53, UR4 ;  /* 0x00000035ff077299 */ /* 0x000fe40008011604 */
[----:B------:R-:W-:Y:S02]  /*6010*/  USEL UR4, UR47, UR5, !UP0 ;  /* 0x000000052f047287 */ /* 0x000fe4000c000000 */
[----:B------:R-:W-:Y:S01]  /*6020*/  USEL UR7, UR58, UR7, !UP1 ;  /* 0x000000073a077287 */ /* 0x000fe2000c800000 */
[----:B------:R-:W-:Y:S01]  /*6030*/  UMOV UR5, UR9 ;  /* 0x0000000900057c82 */ /* 0x000fe20008000000 */
[----:B------:R-:W-:Y:S02]  /*6040*/  UIMAD.WIDE.U32 UR8, UR4, UR40, URZ ;  /* 0x00000028040872a5 */ /* 0x000fe4000f8e00ff */
[----:B------:R-:W-:Y:S03]  /*6050*/  USHF.R.U32.HI UR6, URZ, UR63, UR5 ;  /* 0x0000003fff067299 */ /* 0x000fe60008011605 */
[----:B------:R-:W-:Y:S01]  /*6060*/  UMOV UR5, UR11 ;  /* 0x0000000b00057c82 */ /* 0x000fe20008000000 */
[----:B------:R-:W-:Y:S02]  /*6070*/  UIMAD.WIDE.U32 UR10, UR7, UR40, URZ ;  /* 0x00000028070a72a5 */ /* 0x000fe4000f8e00ff */
[----:B------:R-:W-:Y:S02]  /*6080*/  USHF.R.U32.HI UR12, URZ, UR53, UR5 ;  /* 0x00000035ff0c7299 */ /* 0x000fe40008011605 */
[----:B------:R-:W-:Y:S01]  /*6090*/  USEL UR6, UR37, UR6, !UP0 ;  /* 0x0000000625067287 */ /* 0x000fe2000c000000 */
[----:B------:R-:W-:Y:S02]  /*60a0*/  UMOV UR5, UR9 ;  /* 0x0000000900057c82 */ /* 0x000fe40008000000 */
[----:B------:R-:W-:Y:S01]  /*60b0*/  UMOV UR10, UR11 ;  /* 0x0000000b000a7c82 */ /* 0x000fe20008000000 */
[----:B------:R-:W-:Y:S02]  /*60c0*/  @UP2 USHF.R.U32.HI UR4, URZ, UR41, UR5 ;  /* 0x00000029ff042299 */ /* 0x000fe40008011605 */
[----:B------:R-:W-:Y:S02]  /*60d0*/  @UP2 USHF.R.U32.HI UR7, URZ, UR41, UR10 ;  /* 0x00000029ff072299 */ /* 0x000fe4000801160a */
[----:B------:R-:W-:Y:S02]  /*60e0*/  UIMAD UR4, UR42, UR4, URZ ;  /* 0x000000042a0472a4 */ /* 0x000fe4000f8e02ff */
[----:B------:R-:W-:Y:S02]  /*60f0*/  UIMAD.WIDE.U32 UR10, UR6, UR40, URZ ;  /* 0x00000028060a72a5 */ /* 0x000fe4000f8e00ff */
[----:B------:R-:W-:Y:S02]  /*6100*/  USEL UR5, UR38, UR12, !UP1 ;  /* 0x0000000c26057287 */ /* 0x000fe4000c800000 */
[----:B------:R-:W-:Y:S02]  /*6110*/  UIMAD UR8, UR42, UR7, URZ ;  /* 0x000000072a0872a4 */ /* 0x000fe4000f8e02ff */
[----:B------:R-:W-:Y:S03]  /*6120*/  UISETP.GE.AND UP0, UPT, UR6, UR4, UPT ;  /* 0x000000040600728c */ /* 0x000fe6000bf06270 */
[----:B------:R-:W-:Y:S01]  /*6130*/  UMOV UR4, UR11 ;  /* 0x0000000b00047c82 */ /* 0x000fe20008000000 */
[----:B------:R-:W-:Y:S02]  /*6140*/  UISETP.GE.OR UP0, UPT, UR5, UR8, UP0 ;  /* 0x000000080500728c */ /* 0x000fe40008706670 */
[----:B------:R-:W-:Y:S02]  /*6150*/  USHF.R.U32.HI UR4, URZ, UR41, UR4 ;  /* 0x00000029ff047299 */ /* 0x000fe40008011604 */
[----:B------:R-:W-:Y:S02]  /*6160*/  UIMAD.WIDE.U32 UR8, UR5, UR40, URZ ;  /* 0x00000028050872a5 */ /* 0x000fe4000f8e00ff */
[----:B------:R-:W-:Y:S02]  /*6170*/  USEL UR11, UR6, UR4, !UP2 ;  /* 0x00000004060b7287 */ /* 0x000fe4000d000000 */
[----:B------:R-:W-:Y:S02]  /*6180*/  UIADD3 UR8, UPT, UPT, -UR5, URZ, URZ ;  /* 0x000000ff05087290 */ /* 0x000fe4000fffe1ff */
[----:B------:R-:W-:Y:S01]  /*6190*/  UIADD3 UR10, UPT, UPT, -UR11, URZ, URZ ;  /* 0x000000ff0b0a7290 */ /* 0x000fe2000fffe1ff */
[----:B------:R-:W-:Y:S01]  /*61a0*/  @!UP0 UMOV UR4, UR9 ;  /* 0x0000000900048c82 */ /* 0x000fe20008000000 */
[----:B------:R-:W-:Y:S02]  /*61b0*/  UIADD3 UR9, UPT, UPT, -UR6, URZ, URZ ;  /* 0x000000ff06097290 */ /* 0x000fe4000fffe1ff */
[----:B------:R-:W-:Y:S02]  /*61c0*/  @!UP0 USHF.R.U32.HI UR4, URZ, UR41, UR4 ;  /* 0x00000029ff048299 */ /* 0x000fe40008011604 */
[----:B------:R-:W-:Y:S02]  /*61d0*/  UIMAD UR10, UR42, UR10, UR6 ;  /* 0x0000000a2a0a72a4 */ /* 0x000fe4000f8e0206 */
[----:B------:R-:W-:Y:S04]  /*61e0*/  @!UP0 USEL UR4, UR5, UR4, !UP2 ;  /* 0x0000000405048287 */ /* 0x000fe8000d000000 */
[----:B------:R-:W-:Y:S02]  /*61f0*/  @!UP0 UIMAD UR10, UR7, UR10, UR4 ;  /* 0x0000000a070a82a4 */ /* 0x000fe4000f8e0204 */
[----:B------:R-:W-:Y:S02]  /*6200*/  @!UP0 UIADD3 UR11, UPT, UPT, UR11, -UR4, URZ ;  /* 0x800000040b0b8290 */ /* 0x000fe4000fffe0ff */
[----:B------:R-:W-:Y:S02]  /*6210*/  UIMAD UR7, UR43, UR8, UR38 ;  /* 0x000000082b0772a4 */ /* 0x000fe4000f8e0226 */
[----:B------:R-:W-:Y:S02]  /*6220*/  @!UP0 UIMAD UR6, UR11, UR42, UR5 ;  /* 0x0000002a0b0682a4 */ /* 0x000fe4000f8e0205 */
[----:B------:R-:W-:Y:S01]  /*6230*/  UIMAD UR4, UR54, UR9, UR37 ;  /* 0x00000009360472a4 */ /* 0x000fe2000f8e0225 */
[----:B------:R-:W-:Y:S02]  /*6240*/  @!UP0 UMOV UR5, UR10 ;  /* 0x0000000a00058c82 */ /* 0x000fe40008000000 */
[----:B------:R-:W-:Y:S02]  /*6250*/  UIMAD UR38, UR5, UR43, UR7 ;  /* 0x0000002b052672a4 */ /* 0x000fe4000f8e0207 */
[----:B------:R-:W-:Y:S11]  /*6260*/  UIMAD UR37, UR6, UR54, UR4 ;  /* 0x00000036062572a4 */ /* 0x000ff6000f8e0204 */
[----:B------:R-:W-:Y:S01]  /*6270*/  @!UPT UIADD3 URZ, UPT, UPT, URZ, URZ, URZ ;  /* 0x000000fffffff290 */ /* 0x000fe2000fffe0ff */
.L_x_111:
[----:B------:R-:W-:Y:S01]  /*6280*/  UISETP.NE.AND UP0, UPT, UR39, 0x1, UPT ;  /* 0x000000012700788c */ /* 0x000fe2000bf05270 */
[----:B------:R-:W-:Y:S01]  /*6290*/  IADD3 R147, PT, PT, R147, 0x1, RZ ;  /* 0x0000000193937810 */ /* 0x000fe20007ffe0ff */
[----:B------:R-:W-:Y:S02]  /*62a0*/  USHF.L.U32 UR50, UR16, 0x7, URZ ;  /* 0x0000000710327899 */ /* 0x000fe400080006ff */
[----:B------:R-:W-:Y:S07]  /*62b0*/  USHF.L.U32 UR49, UR20, 0x7, URZ ;  /* 0x0000000714317899 */ /* 0x000fee00080006ff */
[----:B------:R-:W2:Y:S01]  /*62c0*/  @!UP0 LDCU.128 UR12, c[0x0][0xb10] ;  /* 0x00016200ff0c87ac */ /* 0x000ea20008000c00 */
[----:B------:R-:W4:Y:S01]  /*62d0*/  @!UP0 LDCU UR5, c[0x0][0xb0c] ;  /* 0x00016180ff0587ac */ /* 0x000f220008000800 */
[----:B------:R-:W3:Y:S01]  /*62e0*/  @!UP0 LDCU UR10, c[0x0][0xb20] ;  /* 0x00016400ff0a87ac */ /* 0x000ee20008000800 */
[----:B--2---:R-:W-:Y:S02]  /*62f0*/  UIMAD.WIDE.U32 UR8, UR38, UR12, URZ ;  /* 0x0000000c260872a5 */ /* 0x004fe4000f8e00ff */
[----:B------:R-:W-:Y:S02]  /*6300*/  UIMAD.WIDE.U32 UR6, UR37, UR15, URZ ;  /* 0x0000000f250672a5 */ /* 0x000fe4000f8e00ff */
[----:B------:R-:W-:Y:S03]  /*6310*/  @!UP0 UISETP.NE.AND UP1, UPT, UR14, 0x1, UPT ;  /* 0x000000010e00888c */ /* 0x000fe6000bf25270 */
[----:B------:R-:W-:Y:S01]  /*6320*/  @!UP0 UMOV UR4, UR9 ;  /* 0x0000000900048c82 */ /* 0x000fe20008000000 */
[----:B----4-:R-:W-:Y:S02]  /*6330*/  @!UP0 UISETP.NE.AND UP2, UPT, UR5, 0x1, UPT ;  /* 0x000000010500888c */ /* 0x010fe4000bf45270 */
[----:B------:R-:W-:Y:S01]  /*6340*/  @!UP0 USHF.R.U32.HI UR4, URZ, UR13, UR4 ;  /* 0x0000000dff048299 */ /* 0x000fe20008011604 */
[----:B------:R-:W-:Y:S02]  /*6350*/  @!UP0 UMOV UR6, UR7 ;  /* 0x0000000700068c82 */ /* 0x000fe40008000000 */
[----:B---3--:R-:W-:Y:S02]  /*6360*/  @!UP0 USHF.R.U32.HI UR6, URZ, UR10, UR6 ;  /* 0x0000000aff068299 */ /* 0x008fe40008011606 */
[----:B------:R-:W-:Y:S02]  /*6370*/  @!UP0 USEL UR7, UR38, UR4, !UP2 ;  /* 0x0000000426078287 */ /* 0x000fe4000d000000 */
[----:B------:R-:W-:Y:S04]  /*6380*/  @!UP0 USEL UR6, UR37, UR6, !UP1 ;  /* 0x0000000625068287 */ /* 0x000fe8000c800000 */
[----:B------:R-:W-:Y:S02]  /*6390*/  @!UP0 UIADD3 UR4, UPT, UPT, -UR7, UR6, URZ ;  /* 0x0000000607048290 */ /* 0x000fe4000fffe1ff */
[----:B------:R-:W-:Y:S02]  /*63a0*/  @!UP0 UIADD3 UR6, UPT, UPT, UR7, -UR6, URZ ;  /* 0x8000000607068290 */ /* 0x000fe4000fffe0ff */
[----:B------:R-:W-:Y:S02]  /*63b0*/  @!UP0 UIMAD UR38, UR4, UR5, UR38 ;  /* 0x00000005042682a4 */ /* 0x000fe4000f8e0226 */
[----:B------:R-:W-:Y:S02]  /*63c0*/  @!UP0 UIMAD UR37, UR6, UR14, UR37 ;  /* 0x0000000e062582a4 */ /* 0x000fe4000f8e0225 */
[----:B------:R-:W-:Y:S09]  /*63d0*/  ULOP3.LUT UP0, URZ, UR60, 0x1b0, URZ, 0xc0, !UPT ;  /* 0x000001b03cff7892 */ /* 0x000ff2000f80c0ff */
[----:B------:R-:W-:Y:S05]  /*63e0*/  BRA.U !UP0, `(.L_x_112) ;  /* 0x0000000108407547 */ /* 0x000fea000b800000 */
[----:B------:R-:W2:Y:S01]  /*63f0*/  LDCU.64 UR8, c[0x4][0x80] ;  /* 0x01001000ff0877ac */ /* 0x000ea20008000a00 */
[----:B------:R-:W-:Y:S01]  /*6400*/  MOV R3, 0x0 ;  /* 0x0000000000037802 */ /* 0x000fe20000000f00 */
[----:B------:R-:W-:Y:S02]  /*6410*/  HFMA2 R12, -RZ, RZ, 0, 5.9604644775390625e-08 ;  /* 0x00000001ff0c7431 */ /* 0x000fe400000001ff */
[----:B------:R-:W-:Y:S02]  /*6420*/  IMAD.MOV.U32 R8, RZ, RZ, 0x70 ;  /* 0x00000070ff087424 */ /* 0x000fe400078e00ff */
[----:B------:R-:W-:Y:S01]  /*6430*/  IMAD.MOV.U32 R13, RZ, RZ, RZ ;  /* 0x000000ffff0d7224 */ /* 0x000fe200078e00ff */
[----:B------:R-:W3:Y:S01]  /*6440*/  LDCU.64 UR6, c[0x4][0x88] ;  /* 0x01001100ff0677ac */ /* 0x000ee20008000a00 */
[----:B------:R-:W4:Y:S01]  /*6450*/  LDC.64 R2, c[0x4][R3] ;  /* 0x0100000003027b82 */ /* 0x000f220000000a00 */
[----:B------:R-:W1:Y:S01]  /*6460*/  LDCU.64 UR4, c[0x4][0x8] ;  /* 0x01000100ff0477ac */ /* 0x000e620008000a00 */
[----:B--2---:R-:W-:Y:S01]  /*6470*/  MOV R5, UR9 ;  /* 0x0000000900057c02 */ /* 0x004fe20008000f00 */
[----:B------:R-:W-:Y:S01]  /*6480*/  IMAD.U32 R4, RZ, RZ, UR8 ;  /* 0x00000008ff047e24 */ /* 0x000fe2000f8e00ff */
[----:B---3--:R-:W-:Y:S01]  /*6490*/  MOV R7, UR7 ;  /* 0x0000000700077c02 */ /* 0x008fe20008000f00 */
[----:B------:R-:W-:Y:S01]  /*64a0*/  IMAD.U32 R6, RZ, RZ, UR6 ;  /* 0x00000006ff067e24 */ /* 0x000fe2000f8e00ff */
[----:B-1----:R-:W-:Y:S01]  /*64b0*/  MOV R11, UR5 ;  /* 0x00000005000b7c02 */ /* 0x002fe20008000f00 */
[----:B------:R-:W-:Y:S02]  /*64c0*/  IMAD.U32 R10, RZ, RZ, UR4 ;  /* 0x00000004ff0a7e24 */ /* 0x000fe4000f8e00ff */
[----:B------:R-:W-:Y:S07]  /*64d0*/  LEPC R20, `(.L_x_112) ;  /* 0x000000001014794e */ /* 0x000fee0000000000 */
[----:B----45:R-:W-:Y:S05]  /*64e0*/  CALL.ABS.NOINC R2 ;  /* 0x0000000002007343 */ /* 0x030fea0003c00000 */
.L_x_112:
[----:B------:R-:W-:Y:S01]  /*64f0*/  LOP3.LUT P0, RZ, R155, 0x1b0, RZ, 0xc0, !PT ;  /* 0x000001b09bff7812 */ /* 0x000fe2000780c0ff */
[----:B------:R-:W-:Y:S11]  /*6500*/  BSSY.RECONVERGENT B6, `(.L_x_113) ;  /* 0x0000013000067945 */ /* 0x000ff60003800200 */
[----:B------:R-:W-:Y:S01]  /*6510*/  @!UPT UIADD3 URZ, UPT, UPT, URZ, URZ, URZ ;  /* 0x000000fffffff290 */ /* 0x000fe2000fffe0ff */
[----:B------:R-:W-:Y:S05]  /*6520*/  @!P0 BRA `(.L_x_114) ;  /* 0x0000000000408947 */ /* 0x000fea0003800000 */
        /* <DEDUP_REMOVED lines=16> */
.L_x_114:
[----:B------:R-:W-:Y:S05]  /*6630*/  BSYNC.RECONVERGENT B6 ;  /* 0x0000000000067941 */ /* 0x000fea0003800200 */
.L_x_113:
[----:B------:R-:W-:Y:S02]  /*6640*/  ISETP.NE.U32.AND P0, PT, RZ, UR56, PT ;  /* 0x00000038ff007c0c */ /* 0x000fe4000bf05070 */
[C---:B------:R-:W-:Y:S02]  /*6650*/  ISETP.NE.U32.AND P4, PT, R142.reuse, RZ, PT ;  /* 0x000000ff8e00720c */ /* 0x040fe40003f85070 */
[----:B------:R-:W-:Y:S02]  /*6660*/  ISETP.NE.U32.AND P1, PT, R142, RZ, PT ;  /* 0x000000ff8e00720c */ /* 0x000fe40003f25070 */
[----:B------:R-:W-:Y:S02]  /*6670*/  ISETP.NE.AND.EX P0, PT, RZ, UR57, PT, P0 ;  /* 0x00000039ff007c0c */ /* 0x000fe4000bf05300 */
[C---:B------:R-:W-:Y:S02]  /*6680*/  ISETP.NE.AND.EX P4, PT, R143.reuse, RZ, PT, P4 ;  /* 0x000000ff8f00720c */ /* 0x040fe40003f85340 */
[----:B------:R-:W-:Y:S02]  /*6690*/  ISETP.NE.AND.EX P1, PT, R143, RZ, P0, P1 ;  /* 0x000000ff8f00720c */ /* 0x000fe40000725310 */
[----:B------:R-:W-:Y:S02]  /*66a0*/  ISETP.NE.U32.AND P5, PT, R138, RZ, PT ;  /* 0x000000ff8a00720c */ /* 0x000fe40003fa5070 */
[----:B------:R-:W-:Y:S02]  /*66b0*/  ISETP.NE.U32.AND P2, PT, RZ, UR56, PT ;  /* 0x00000038ff007c0c */ /* 0x000fe4000bf45070 */
[----:B------:R-:W-:Y:S02]  /*66c0*/  PLOP3.LUT P0, PT, PT, PT, PT, 0x8, 0x80 ;  /* 0x000000000080781c */ /* 0x000fe40003f0e170 */
[----:B------:R-:W-:Y:S02]  /*66d0*/  ISETP.NE.AND.EX P5, PT, R139, RZ, PT, P5 ;  /* 0x000000ff8b00720c */ /* 0x000fe40003fa5350 */
[----:B------:R-:W-:Y:S03]  /*66e0*/  ISETP.NE.AND.EX P2, PT, RZ, UR57, PT, P2 ;  /* 0x00000039ff007c0c */ /* 0x000fe6000bf45320 */
[----:B------:R-:W-:Y:S01]  /*66f0*/  @!P1 PLOP3.LUT P0, PT, P4, PT, PT, 0x80, 0x8 ;  /* 0x000000000008981c */ /* 0x000fe2000270f070 */
[----:B------:R-:W-:Y:S01]  /*6700*/  @!UPT UIADD3 URZ, UPT, UPT, URZ, URZ, URZ ;  /* 0x000000fffffff290 */ /* 0x000fe2000fffe0ff */
[----:B------:R-:W-:Y:S11]  /*6710*/  @!P4 BRA `(.L_x_115) ;  /* 0x000000000030c947 */ /* 0x000ff60003800000 */
[----:B------:R-:W-:Y:S01]  /*6720*/  ISETP.NE.U32.AND P3, PT, R140, RZ, PT ;  /* 0x000000ff8c00720c */ /* 0x000fe20003f65070 */
[----:B------:R-:W2:Y:S01]  /*6730*/  LDCU.64 UR4, c[0x0][0x358] ;  /* 0x00006b00ff0477ac */ /* 0x000ea20008000a00 */
[----:B------:R-:W-:Y:S02]  /*6740*/  IMAD.MOV.U32 R144, RZ, RZ, 0x1 ;  /* 0x00000001ff907424 */ /* 0x000fe400078e00ff */
[----:B------:R-:W-:Y:S11]  /*6750*/  ISETP.NE.AND.EX P3, PT, R141, RZ, PT, P3 ;  /* 0x000000ff8d00720c */ /* 0x000ff60003f65330 */
[----:B------:R-:W-:Y:S02]  /*6760*/  @!UPT UIADD3 URZ, UPT, UPT, URZ, URZ, URZ ;  /* 0x000000fffffff290 */ /* 0x000fe4000fffe0ff */
[----:B------:R-:W3:Y:S01]  /*6770*/  @P3 LDC.64 R2, c[0x0][0x888] ;  /* 0x00022200ff023b82 */ /* 0x000ee20000000a00 */
[----:B-1----:R-:W-:Y:S04]  /*6780*/  @P3 IMAD R0, R142, UR36, RZ ;  /* 0x000000248e003c24 */ /* 0x002fe8000f8e02ff */
[----:B---3--:R-:W-:Y:S04]  /*6790*/  @P3 IMAD.WIDE R2, R0, 0x4, R2 ;  /* 0x0000000400023825 */ /* 0x008fe800078e0202 */
[----:B------:R-:W-:Y:S01]  /*67a0*/  HFMA2 R0, -RZ, RZ, 0, 5.9604644775390625e-08 ;  /* 0x00000001ff007431 */ /* 0x000fe200000001ff */
[----:B--2--5:R2:W5:Y:S04]  /*67b0*/  @P3 LDG.E R72, desc[UR4][R2.64] ;  /* 0x0000000402483981 */ /* 0x024568000c1e1900 */
[----:B------:R-:W-:Y:S01]  /*67c0*/  @!P3 PRMT R144, R0, 0x7610, R144 ;  /* 0x000076100090b816 */ /* 0x000fe20000000090 */
[----:B--2---:R-:W3:Y:S06]  /*67d0*/  @!P3 LDC R72, c[0x0][0x880] ;  /* 0x00022000ff48bb82 */ /* 0x004eec0000000800 */
.L_x_115:
[----:B------:R-:W-:Y:S05]  /*67e0*/  @!P5 BRA `(.L_x_116) ;  /* 0x000000000024d947 */ /* 0x000fea0003800000 */
[----:B------:R-:W-:Y:S01]  /*67f0*/  ISETP.NE.U32.AND P3, PT, R136, RZ, PT ;  /* 0x000000ff8800720c */ /* 0x000fe20003f65070 */
[----:B------:R-:W2:Y:S03]  /*6800*/  LDCU.64 UR4, c[0x0][0x358] ;  /* 0x00006b00ff0477ac */ /* 0x000ea60008000a00 */
[----:B------:R-:W-:Y:S11]  /*6810*/  ISETP.NE.AND.EX P3, PT, R137, RZ, PT, P3 ;  /* 0x000000ff8900720c */ /* 0x000ff60003f65330 */
[----:B------:R-:W-:Y:S02]  /*6820*/  @!UPT UIADD3 URZ, UPT, UPT, URZ, URZ, URZ ;  /* 0x000000fffffff290 */ /* 0x000fe4000fffe0ff */
[----:B------:R-:W4:Y:S01]  /*6830*/  @P3 LDC.64 R2, c[0x0][0x8a8] ;  /* 0x00022a00ff023b82 */ /* 0x000f220000000a00 */
[----:B-1----:R-:W-:Y:S04]  /*6840*/  @P3 IMAD R0, R138, UR36, RZ ;  /* 0x000000248a003c24 */ /* 0x002fe8000f8e02ff */
[----:B----4-:R-:W-:Y:S05]  /*6850*/  @P3 IMAD.WIDE R2, R0, 0x4, R2 ;  /* 0x0000000400023825 */ /* 0x010fea00078e0202 */
[----:B--2--5:R2:W5:Y:S02]  /*6860*/  @P3 LDG.E R70, desc[UR4][R2.64] ;  /* 0x0000000402463981 */ /* 0x024564000c1e1900 */
[----:B--2---:R-:W4:Y:S02]  /*6870*/  @!P3 LDC R70, c[0x0][0x8a0] ;  /* 0x00022800ff46bb82 */ /* 0x004f240000000800 */
.L_x_116:
[----:B---3-5:R-:W-:Y:S01]  /*6880*/  ISETP.NE.AND P3, PT, R72, RZ, PT ;  /* 0x000000ff4800720c */ /* 0x028fe20003f65270 */
[----:B------:R-:W-:Y:S01]  /*6890*/  BSSY B1, `(.L_x_117) ;  /* 0x0000047000017945 */ /* 0x000fe20003800000 */
[----:B------:R-:W-:Y:S01]  /*68a0*/  SEL R7, RZ, 0xffffffff, P2 ;  /* 0xffffffffff077807 */ /* 0x000fe20001000000 */
[----:B------:R-:W-:Y:S01]  /*68b0*/  IMAD.MOV.U32 R78, RZ, RZ, 0x1 ;  /* 0x00000001ff4e7424 */ /* 0x000fe200078e00ff */
[----:B-1----:R-:W-:Y:S01]  /*68c0*/  @!P1 SEL R0, RZ, 0xffffffff, P3 ;  /* 0xffffffffff009807 */ /* 0x002fe20001800000 */
[----:B------:R-:W-:Y:S01]  /*68d0*/  IMAD R71, R68, 0x80, R69 ;  /* 0x0000008044477824 */ /* 0x000fe200078e0245 */
[----:B------:R-:W-:Y:S02]  /*68e0*/  LOP3.LUT P2, RZ, R144, 0xff, RZ, 0xc0, !PT ;  /* 0x000000ff90ff7812 */ /* 0x000fe4000784c0ff */
[----:B------:R-:W-:Y:S02]  /*68f0*/  CS2R R98, SRZ ;  /* 0x0000000000627805 */ /* 0x000fe4000001ff00 */
[----:B------:R-:W-:Y:S02]  /*6900*/  LEA R3, R150, UR44, 0x3 ;  /* 0x0000002c96037c11 */ /* 0x000fe4000f8e18ff */
[----:B------:R-:W-:Y:S02]  /*6910*/  CS2R R96, SRZ ;  /* 0x0000000000607805 */ /* 0x000fe4000001ff00 */
[----:B------:R-:W-:Y:S02]  /*6920*/  @P0 SEL R0, R7, R0, !P2 ;  /* 0x0000000007000207 */ /* 0x000fe40005000000 */
[----:B------:R-:W-:Y:S02]  /*6930*/  CS2R R94, SRZ ;  /* 0x00000000005e7805 */ /* 0x000fe4000001ff00 */
[----:B------:R-:W-:Y:S02]  /*6940*/  LEA R146, R68, UR44, 0x3 ;  /* 0x0000002c44927c11 */ /* 0x000fe4000f8e18ff */
[----:B------:R-:W-:Y:S02]  /*6950*/  CS2R R92, SRZ ;  /* 0x00000000005c7805 */ /* 0x000fe4000001ff00 */
[----:B------:R-:W-:Y:S02]  /*6960*/  @!P1 LOP3.LUT R0, R0, 0x1, RZ, 0xc0, !PT ;  /* 0x0000000100009812 */ /* 0x000fe400078ec0ff */
[----:B------:R-:W-:Y:S02]  /*6970*/  CS2R R86, SRZ ;  /* 0x0000000000567805 */ /* 0x000fe4000001ff00 */
[----:B------:R-:W-:Y:S02]  /*6980*/  SHF.L.U32 R5, R151, 0x1f, RZ ;  /* 0x0000001f97057819 */ /* 0x000fe400000006ff */
[----:B------:R-:W-:Y:S02]  /*6990*/  CS2R R84, SRZ ;  /* 0x0000000000547805 */ /* 0x000fe4000001ff00 */
[----:B------:R-:W-:Y:S02]  /*69a0*/  ISETP.NE.U32.OR P6, PT, R0, 0x1, P1 ;  /* 0x000000010000780c */ /* 0x000fe40000fc5470 */
[----:B------:R-:W-:Y:S02]  /*69b0*/  CS2R R82, SRZ ;  /* 0x0000000000527805 */ /* 0x000fe4000001ff00 */
[----:B------:R-:W-:Y:S02]  /*69c0*/  SEL R0, RZ, 0xffffffff, P3 ;  /* 0xffffffffff007807 */ /* 0x000fe40001800000 */
[----:B------:R-:W-:Y:S02]  /*69d0*/  CS2R R80, SRZ ;  /* 0x0000000000507805 */ /* 0x000fe4000001ff00 */
[----:B------:R-:W-:Y:S02]  /*69e0*/  P2R R88, PR, RZ, 0x40 ;  /* 0x00000040ff587803 */ /* 0x000fe40000000000 */
[----:B------:R-:W-:Y:S04]  /*69f0*/  @P4 SEL R0, R7, R0, !P2 ;  /* 0x0000000007004207 */ /* 0x000fe80005000000 */
[----:B------:R-:W-:Y:S02]  /*6a00*/  LOP3.LUT R0, R0, 0x1, RZ, 0xc0, !PT ;  /* 0x0000000100007812 */ /* 0x000fe400078ec0ff */
[----:B------:R-:W-:Y:S02]  /*6a10*/  @P6 SHF.L.U32 R2, R148, 0x1f, RZ ;  /* 0x0000001f94026819 */ /* 0x000fe400000006ff */
[----:B------:R-:W-:Y:S02]  /*6a20*/  ISETP.NE.U32.AND P5, PT, R0, 0x1, PT ;  /* 0x000000010000780c */ /* 0x000fe40003fa5070 */
[----:B------:R-:W1:Y:S02]  /*6a30*/  @P6 SYNCS.PHASECHK.TRANS64.TRYWAIT P1, [R3+URZ+0x100], R2 ;  /* 0x00010002030065a7 */ /* 0x000e6400080211ff */
[----:B------:R-:W-:Y:S01]  /*6a40*/  P2R R79, PR, RZ, 0x20 ;  /* 0x00000020ff4f7803 */ /* 0x000fe20000000000 */
[----:B------:R2:W3:Y:S01]  /*6a50*/  SYNCS.PHASECHK.TRANS64.TRYWAIT P0, [R146+URZ+0x150], R5 ;  /* 0x00015005920075a7 */ /* 0x0004e200080011ff */
[----:B-1----:R-:W-:Y:S01]  /*6a60*/  @P6 SEL R78, RZ, 0x1, !P1 ;  /* 0x00000001ff4e6807 */ /* 0x002fe20004800000 */
[----:B--2---:R-:W-:Y:S06]  /*6a70*/  @!P6 BRA `(.L_x_118) ;  /* 0x0000000000a0e947 */ /* 0x004fec0003800000 */
[----:B------:R-:W-:Y:S01]  /*6a80*/  @P5 IMAD R7, R150, 0x2000, R135 ;  /* 0x0000200096075824 */ /* 0x000fe200078e0287 */
[----:B------:R-:W-:Y:S01]  /*6a90*/  ISETP.NE.AND P1, PT, R78, RZ, PT ;  /* 0x000000ff4e00720c */ /* 0x000fe20003f25270 */
[----:B------:R-:W-:Y:S01]  /*6aa0*/  BSSY B0, `(.L_x_119) ;  /* 0x0000011000007945 */ /* 0x000fe20003800000 */
[----:B------:R-:W-:Y:S01]  /*6ab0*/  CS2R R82, SRZ ;  /* 0x0000000000527805 */ /* 0x000fe2000001ff00 */
[----:B------:R-:W-:Y:S01]  /*6ac0*/  @P5 VIADD R9, R7, UR44 ;  /* 0x0000002c07095c36 */ /* 0x000fe20008000000 */
[----:B------:R-:W-:Y:S02]  /*6ad0*/  CS2R R80, SRZ ;  /* 0x0000000000507805 */ /* 0x000fe4000001ff00 */
[----:B------:R-:W-:Y:S02]  /*6ae0*/  CS2R R86, SRZ ;  /* 0x0000000000567805 */ /* 0x000fe4000001ff00 */
[----:B------:R-:W-:Y:S01]  /*6af0*/  CS2R R84, SRZ ;  /* 0x0000000000547805 */ /* 0x000fe2000001ff00 */
[--C-:B------:R-:W-:Y:S01]  /*6b00*/  @P5 IMAD.IADD R6, R154, 0x1, R9.reuse ;  /* 0x000000019a065824 */ /* 0x100fe200078e0209 */
[----:B------:R-:W-:Y:S01]  /*6b10*/  CS2R R94, SRZ ;  /* 0x00000000005e7805 */ /* 0x000fe2000001ff00 */
[--C-:B------:R-:W-:Y:S01]  /*6b20*/  @P5 IMAD.IADD R4, R153, 0x1, R9.reuse ;  /* 0x0000000199045824 */ /* 0x100fe200078e0209 */
[----:B------:R-:W-:Y:S01]  /*6b30*/  CS2R R92, SRZ ;  /* 0x00000000005c7805 */ /* 0x000fe2000001ff00 */
[----:B------:R-:W-:Y:S01]  /*6b40*/  @P5 IMAD R2, R152, 0x10, R9 ;  /* 0x0000001098025824 */ /* 0x000fe200078e0209 */
[----:B------:R-:W-:Y:S02]  /*6b50*/  CS2R R98, SRZ ;  /* 0x0000000000627805 */ /* 0x000fe4000001ff00 */
[----:B------:R-:W-:Y:S01]  /*6b60*/  CS2R R96, SRZ ;  /* 0x0000000000607805 */ /* 0x000fe2000001ff00 */
[----:B------:R-:W-:Y:S06]  /*6b70*/  @P1 BRA `(.L_x_120) ;  /* 0x00000000000c1947 */ /* 0x000fec0003800000 */
[----:B------:R-:W-:Y:S04]  /*6b80*/  SHF.L.U32 R0, R148, 0x1f, RZ ;  /* 0x0000001f94007819 */ /* 0x000fe800000006ff */
[----:B------:R-:W1:Y:S02]  /*6b90*/  SYNCS.PHASECHK.TRANS64.TRYWAIT P1, [R3+URZ+0x100], R0 ;  /* 0x00010000030075a7 */ /* 0x000e6400080211ff */
[----:B-1----:R-:W-:Y:S05]  /*6ba0*/  @!P1 BRA `(.L_x_121) ;  /* 0x0000003800c89947 */ /* 0x002fea0003800000 */
.L_x_120:
[----:B------:R-:W-:Y:S05]  /*6bb0*/  BSYNC B0 ;  /* 0x0000000000007941 */ /* 0x000fea0003800000 */
.L_x_119:
[----:B------:R-:W-:Y:S01]  /*6bc0*/  ISETP.NE.AND P1, PT, R79, RZ, PT ;  /* 0x000000ff4f00720c */ /* 0x000fe20003f25270 */
[----:B-1----:R-:W-:Y:S02]  /*6bd0*/  VIADD R3, R3, 0x110 ;  /* 0x0000011003037836 */ /* 0x002fe40000000000 */
[----:B------:R-:W-:Y:S02]  /*6be0*/  IMAD.U32 R0, RZ, RZ, UR46 ;  /* 0x0000002eff007e24 */ /* 0x000fe4000f8e00ff */
[----:B------:R-:W-:Y:S03]  /*6bf0*/  VIADD R150, R150, 0x1 ;  /* 0x0000000196967836 */ /* 0x000fe60000000000 */
[----:B------:R-:W-:Y:S05]  /*6c00*/  PRMT R0, R0, 0x654, R3 ;  /* 0x0000065400007816 */ /* 0x000fea0000000003 */
[----:B------:R1:W2:Y:S04]  /*6c10*/  @P1 LDS.128 R80, [R7+UR44+0x200] ;  /* 0x0002002c07501984 */ /* 0x0002a80008000c00 */
[----:B------:R1:W1:Y:S04]  /*6c20*/  @P1 LDS.128 R84, [R6+0x200] ;  /* 0x0002000006541984 */ /* 0x0002680000000c00 */
[----:B------:R1:W1:Y:S04]  /*6c30*/  @P1 LDS.128 R92, [R4+0x200] ;  /* 0x00020000045c1984 */ /* 0x0002680000000c00 */
[----:B------:R1:W1:Y:S01]  /*6c40*/  @P1 LDS.128 R96, [R2+0x200] ;  /* 0x0002000002601984 */ /* 0x0002620000000c00 */
[C---:B------:R-:W-:Y:S01]  /*6c50*/  ISETP.NE.AND P1, PT, R150.reuse, 0x2, PT ;  /* 0x000000029600780c */ /* 0x040fe20003f25270 */
[----:B------:R-:W-:Y:S01]  /*6c60*/  @!PT LDS RZ, [RZ] ;  /* 0x00000000fffff984 */ /* 0x000fe20000000800 */
[----:B------:R-:W-:Y:S01]  /*6c70*/  @!PT LDS RZ, [RZ] ;  /* 0x00000000fffff984 */ /* 0x000fe20000000800 */
[----:B------:R-:W-:Y:S01]  /*6c80*/  @!PT LDS RZ, [RZ] ;  /* 0x00000000fffff984 */ /* 0x000fe20000000800 */
[----:B------:R-:W-:Y:S01]  /*6c90*/  @!PT LDS RZ, [RZ] ;  /* 0x00000000fffff984 */ /* 0x000fe20000000800 */
[----:B------:R5:W-:Y:S06]  /*6ca0*/  MEMBAR.ALL.CTA ;  /* 0x0000000000007992 */ /* 0x000bec0000008000 */
[----:B-----5:R-:W5:Y:S01]  /*6cb0*/  FENCE.VIEW.ASYNC.S ;  /* 0x00000000000073c6 */ /* 0x020f620000000000 */
[----:B------:R-:W-:Y:S02]  /*6cc0*/  SEL R3, RZ, 0x1, P1 ;  /* 0x00000001ff037807 */ /* 0x000fe40000800000 */
[----:B------:R-:W-:Y:S02]  /*6cd0*/  SEL R150, R150, RZ, P1 ;  /* 0x000000ff96967207 */ /* 0x000fe40000800000 */
[----:B------:R-:W-:Y:S01]  /*6ce0*/  LOP3.LUT R148, R148, R3, RZ, 0x3c, !PT ;  /* 0x0000000394947212 */ /* 0x000fe200078e3cff */
[----:B-----5:R1:W-:Y:S06]  /*6cf0*/  SYNCS.ARRIVE.TRANS64.RED.A1T0 RZ, [R0+URZ], RZ ;  /* 0x000000ff00ff79a7 */ /* 0x0203ec00081004ff */
.L_x_118:
[----:B------:R-:W-:Y:S05]  /*6d00*/  BSYNC B1 ;  /* 0x0000000000017941 */ /* 0x000fea0003800000 */
.L_x_117:
[----:B-1----:R-:W-:Y:S04]  /*6d10*/  SHF.R.U32.HI R0, RZ, 0x15, R71 ;  /* 0x00000015ff007819 */ /* 0x002fe80000011647 */
[----:B------:R-:W-:Y:S01]  /*6d20*/  LOP3.LUT P1, RZ, R0, 0x3, R145, 0x48, !PT ;  /* 0x0000000300ff7812 */ /* 0x000fe20007824891 */
[----:B------:R-:W-:Y:S01]  /*6d30*/  @!UPT UIADD3 URZ, UPT, UPT, URZ, URZ, URZ ;  /* 0x000000fffffff290 */ /* 0x000fe2000fffe0ff */
[----:B---3--:R-:W-:Y:S11]  /*6d40*/  @P0 BRA `(.L_x_122) ;  /* 0x0000000000080947 */ /* 0x008ff60003800000 */
[----:B------:R-:W1:Y:S02]  /*6d50*/  SYNCS.PHASECHK.TRANS64.TRYWAIT P0, [R146+URZ+0x150], R5 ;  /* 0x00015005920075a7 */ /* 0x000e6400080011ff */
[----:B-1----:R-:W-:Y:S05]  /*6d60*/  @!P0 BRA `(.L_x_123) ;  /* 0x00000038006c8947 */ /* 0x002fea0003800000 */
.L_x_122:
[----:B------:R-:W-:Y:S05]  /*6d70*/  @!P1 BRA `(.L_x_124) ;  /* 0x0000000000409947 */ /* 0x000fea0003800000 */
[----:B------:R-:W1:Y:S01]  /*6d80*/  LDCU.64 UR8, c[0x4][0x70] ;  /* 0x01000e00ff0877ac */ /* 0x000e620008000a00 */
[----:B------:R-:W-:Y:S01]  /*6d90*/  MOV R3, 0x0 ;  /* 0x0000000000037802 */ /* 0x000fe20000000f00 */
[----:B------:R-:W-:Y:S02]  /*6da0*/  HFMA2 R12, -RZ, RZ, 0, 5.9604644775390625e-08 ;  /* 0x00000001ff0c7431 */ /* 0x000fe400000001ff */
[----:B------:R-:W-:Y:S02]  /*6db0*/  IMAD.MOV.U32 R8, RZ, RZ, 0x192 ;  /* 0x00000192ff087424 */ /* 0x000fe400078e00ff */
[----:B------:R-:W-:Y:S01]  /*6dc0*/  IMAD.MOV.U32 R13, RZ, RZ, RZ ;  /* 0x000000ffff0d7224 */ /* 0x000fe200078e00ff */
[----:B------:R-:W3:Y:S01]  /*6dd0*/  LDCU.64 UR6, c[0x4][0x78] ;  /* 0x01000f00ff0677ac */ /* 0x000ee20008000a00 */
[----:B------:R-:W2:Y:S01]  /*6de0*/  LDC.64 R2, c[0x4][R3] ;  /* 0x0100000003027b82 */ /* 0x000ea20000000a00 */
[----:B------:R-:W5:Y:S01]  /*6df0*/  LDCU.64 UR4, c[0x4][0x10] ;  /* 0x01000200ff0477ac */ /* 0x000f620008000a00 */
[----:B-1----:R-:W-:Y:S01]  /*6e00*/  MOV R5, UR9 ;  /* 0x0000000900057c02 */ /* 0x002fe20008000f00 */
[----:B------:R-:W-:Y:S01]  /*6e10*/  IMAD.U32 R4, RZ, RZ, UR8 ;  /* 0x00000008ff047e24 */ /* 0x000fe2000f8e00ff */
[----:B---3--:R-:W-:Y:S01]  /*6e20*/  MOV R7, UR7 ;  /* 0x0000000700077c02 */ /* 0x008fe20008000f00 */
[----:B------:R-:W-:Y:S01]  /*6e30*/  IMAD.U32 R6, RZ, RZ, UR6 ;  /* 0x00000006ff067e24 */ /* 0x000fe2000f8e00ff */
[----:B-----5:R-:W-:Y:S01]  /*6e40*/  MOV R11, UR5 ;  /* 0x00000005000b7c02 */ /* 0x020fe20008000f00 */
[----:B------:R-:W-:Y:S02]  /*6e50*/  IMAD.U32 R10, RZ, RZ, UR4 ;  /* 0x00000004ff0a7e24 */ /* 0x000fe4000f8e00ff */
[----:B------:R-:W-:Y:S07]  /*6e60*/  LEPC R20, `(.L_x_124) ;  /* 0x000000001014794e */ /* 0x000fee0000000000 */
[----:B--2-4-:R-:W-:Y:S05]  /*6e70*/  CALL.ABS.NOINC R2 ;  /* 0x0000000002007343 */ /* 0x014fea0003c00000 */
.L_x_124:
[----:B--2---:R-:W-:Y:S01]  /*6e80*/  SHF.L.U32 R75, R80, 0x10, RZ ;  /* 0x00000010504b7819 */ /* 0x004fe200000006ff */
[----:B------:R-:W-:Y:S05]  /*6e90*/  WARPSYNC.ALL ;  /* 0x0000000000007948 */ /* 0x000fea0003800000 */
[----:B------:R-:W-:Y:S01]  /*6ea0*/  R2UR UR4, R71 ;  /* 0x00000000470472ca */ /* 0x000fe200000e0000 */
[----:B------:R-:W-:Y:S01]  /*6eb0*/  BSSY.RECONVERGENT B0, `(.L_x_125) ;  /* 0x0000121000007945 */ /* 0x000fe20003800200 */
[----:B------:R-:W-:Y:S02]  /*6ec0*/  ISETP.NE.AND P6, PT, R88, RZ, PT ;  /* 0x000000ff5800720c */ /* 0x000fe40003fc5270 */
[----:B------:R-:W-:Y:S02]  /*6ed0*/  IADD3 R113, PT, PT, R135, UR44, RZ ;  /* 0x0000002c87717c10 */ /* 0x000fe4000fffe0ff */
[----:B------:R-:W-:Y:S02]  /*6ee0*/  SHF.L.U32 R112, R152, 0x4, RZ ;  /* 0x0000000498707819 */ /* 0x000fe400000006ff */
[-C--:B------:R-:W-:Y:S02]  /*6ef0*/  IADD3 R159, PT, PT, R154, R113.reuse, RZ ;  /* 0x000000719a9f7210 */ /* 0x080fe40007ffe0ff */
[----:B------:R-:W-:Y:S02]  /*6f00*/  IADD3 R158, PT, PT, R153, R113, RZ ;  /* 0x00000071999e7210 */ /* 0x000fe40007ffe0ff */
[----:B------:R-:W-:Y:S01]  /*6f10*/  IADD3 R157, PT, PT, R113, R112, RZ ;  /* 0x00000070719d7210 */ /* 0x000fe20007ffe0ff */
[----:B-1----:R-:W4:Y:S01]  /*6f20*/  LDTM.x64 R4, tmem[UR4] ;  /* 0x00000004000479ee */ /* 0x002f220008340000 */
[C---:B------:R-:W-:Y:S02]  /*6f30*/  PRMT R73, R80.reuse, 0x8880, RZ ;  /* 0x0000888050497816 */ /* 0x040fe400000000ff */
[----:B------:R-:W-:Y:S02]  /*6f40*/  SHF.R.S32.HI R75, RZ, 0x18, R75 ;  /* 0x00000018ff4b7819 */ /* 0x000fe4000001144b */
[----:B------:R-:W-:Y:S02]  /*6f50*/  SHF.R.S32.HI R76, RZ, 0x18, R81 ;  /* 0x00000018ff4c7819 */ /* 0x000fe40000011451 */
[----:B------:R-:W-:Y:S02]  /*6f60*/  SHF.L.U32 R74, R80, 0x8, RZ ;  /* 0x00000008504a7819 */ /* 0x000fe400000006ff */
[----:B------:R-:W-:Y:S02]  /*6f70*/  SHF.L.U32 R77, R81, 0x8, RZ ;  /* 0x00000008514d7819 */ /* 0x000fe400000006ff */
[----:B------:R-:W-:Y:S02]  /*6f80*/  SHF.R.S32.HI R74, RZ, 0x18, R74 ;  /* 0x00000018ff4a7819 */ /* 0x000fe4000001144a */
[----:B------:R-:W-:Y:S02]  /*6f90*/  SHF.R.S32.HI R77, RZ, 0x18, R77 ;  /* 0x00000018ff4d7819 */ /* 0x000fe4000001144d */
[----:B------:R-:W-:Y:S02]  /*6fa0*/  ISETP.NE.AND P0, PT, R156, RZ, PT ;  /* 0x000000ff9c00720c */ /* 0x000fe40003f05270 */
[----:B------:R-:W-:Y:S02]  /*6fb0*/  LEA R114, R150, UR44, 0x3 ;  /* 0x0000002c96727c11 */ /* 0x000fe4000f8e18ff */
[----:B------:R-:W-:Y:S01]  /*6fc0*/  @P6 SHF.L.U32 R115, R148, 0x1f, RZ ;  /* 0x0000001f94736819 */ /* 0x000fe200000006ff */
[C---:B----4-:R-:W-:Y:S02]  /*6fd0*/  IMAD R0, R70.reuse, R4, RZ ;  /* 0x0000000446007224 */ /* 0x050fe400078e02ff */
[C---:B------:R-:W-:Y:S02]  /*6fe0*/  IMAD R2, R70.reuse, R5, RZ ;  /* 0x0000000546027224 */ /* 0x040fe400078e02ff */
[----:B------:R-:W-:Y:S02]  /*6ff0*/  IMAD R3, R70, R6, RZ ;  /* 0x0000000646037224 */ /* 0x000fe400078e02ff */
[-C--:B------:R-:W-:Y:S01]  /*7000*/  IMAD R0, R73, R72.reuse, R0 ;  /* 0x0000004849007224 */ /* 0x080fe200078e0200 */
[----:B------:R-:W-:Y:S01]  /*7010*/  SHF.R.S32.HI R73, RZ, 0x18, R80 ;  /* 0x00000018ff497819 */ /* 0x000fe20000011450 */
[-C--:B------:R-:W-:Y:S01]  /*7020*/  IMAD R2, R75, R72.reuse, R2 ;  /* 0x000000484b027224 */ /* 0x080fe200078e0202 */
[C---:B------:R-:W-:Y:S01]  /*7030*/  PRMT R75, R81.reuse, 0x8880, RZ ;  /* 0x00008880514b7816 */ /* 0x040fe200000000ff */
[----:B------:R-:W-:Y:S01]  /*7040*/  IMAD R3, R74, R72, R3 ;  /* 0x000000484a037224 */ /* 0x000fe200078e0203 */
[----:B------:R-:W-:Y:S01]  /*7050*/  SHF.L.U32 R74, R81, 0x10, RZ ;  /* 0x00000010514a7819 */ /* 0x000fe200000006ff */
[C---:B------:R-:W-:Y:S02]  /*7060*/  IMAD R7, R70.reuse, R7, RZ ;  /* 0x0000000746077224 */ /* 0x040fe400078e02ff */
[C---:B------:R-:W-:Y:S01]  /*7070*/  IMAD R4, R70.reuse, R8, RZ ;  /* 0x0000000846047224 */ /* 0x040fe200078e02ff */
[----:B------:R-:W-:Y:S01]  /*7080*/  SHF.R.S32.HI R74, RZ, 0x18, R74 ;  /* 0x00000018ff4a7819 */ /* 0x000fe2000001144a */
[----:B------:R-:W-:Y:S02]  /*7090*/  IMAD R5, R70, R9, RZ ;  /* 0x0000000946057224 */ /* 0x000fe400078e02ff */
[-C--:B------:R-:W-:Y:S01]  /*70a0*/  IMAD R7, R73, R72.reuse, R7 ;  /* 0x0000004849077224 */ /* 0x080fe200078e0207 */
[C---:B------:R-:W-:Y:S01]  /*70b0*/  PRMT R73, R82.reuse, 0x8880, RZ ;  /* 0x0000888052497816 */ /* 0x040fe200000000ff */
[----:B------:R-:W-:Y:S01]  /*70c0*/  IMAD R4, R75, R72, R4 ;  /* 0x000000484b047224 */ /* 0x000fe200078e0204 */
[----:B------:R-:W-:Y:S01]  /*70d0*/  SHF.L.U32 R75, R82, 0x8, RZ ;  /* 0x00000008524b7819 */ /* 0x000fe200000006ff */
[----:B------:R-:W-:Y:S01]  /*70e0*/  IMAD R6, R70, R10, RZ ;  /* 0x0000000a46067224 */ /* 0x000fe200078e02ff */
[----:B------:R-:W-:Y:S01]  /*70f0*/  I2IP.S8.S32.SAT R89, R7, R3, RZ ;  /* 0x0000000307597239 */ /* 0x000fe200000014ff */
[----:B------:R-:W-:Y:S01]  /*7100*/  IMAD R5, R74, R72, R5 ;  /* 0x000000484a057224 */ /* 0x000fe200078e0205 */
[----:B------:R-:W-:Y:S01]  /*7110*/  SHF.L.U32 R74, R82, 0x10, RZ ;  /* 0x00000010524a7819 */ /* 0x000fe200000006ff */
[----:B------:R-:W-:Y:S01]  /*7120*/  IMAD R11, R70, R11, RZ ;  /* 0x0000000b460b7224 */ /* 0x000fe200078e02ff */
[----:B------:R-:W-:Y:S01]  /*7130*/  I2IP.S8.S32.SAT R88, R2, R0, R89 ;  /* 0x0000000002587239 */ /* 0x000fe20000001459 */
[C---:B------:R-:W-:Y:S01]  /*7140*/  IMAD R8, R70.reuse, R12, RZ ;  /* 0x0000000c46087224 */ /* 0x040fe200078e02ff */
[----:B------:R-:W-:Y:S01]  /*7150*/  SHF.R.S32.HI R74, RZ, 0x18, R74 ;  /* 0x00000018ff4a7819 */ /* 0x000fe2000001144a */
[-C--:B------:R-:W-:Y:S01]  /*7160*/  IMAD R6, R77, R72.reuse, R6 ;  /* 0x000000484d067224 */ /* 0x080fe200078e0206 */
[----:B------:R-:W-:Y:S01]  /*7170*/  SHF.R.S32.HI R75, RZ, 0x18, R75 ;  /* 0x00000018ff4b7819 */ /* 0x000fe2000001144b */
[----:B------:R-:W-:Y:S01]  /*7180*/  IMAD R9, R70, R13, RZ ;  /* 0x0000000d46097224 */ /* 0x000fe200078e02ff */
[----:B------:R-:W-:Y:S01]  /*7190*/  SHF.L.U32 R77, R83, 0x8, RZ ;  /* 0x00000008534d7819 */ /* 0x000fe200000006ff */
[-C--:B------:R-:W-:Y:S01]  /*71a0*/  IMAD R11, R76, R72.reuse, R11 ;  /* 0x000000484c0b7224 */ /* 0x080fe200078e020b */
[----:B------:R-:W-:Y:S01]  /*71b0*/  SHF.R.S32.HI R76, RZ, 0x18, R83 ;  /* 0x00000018ff4c7819 */ /* 0x000fe20000011453 */
[----:B------:R-:W-:Y:S01]  /*71c0*/  IMAD R8, R73, R72, R8 ;  /* 0x0000004849087224 */ /* 0x000fe200078e0208 */
[----:B------:R-:W-:Y:S01]  /*71d0*/  SHF.R.S32.HI R73, RZ, 0x18, R82 ;  /* 0x00000018ff497819 */ /* 0x000fe20000011452 */
[----:B------:R-:W-:Y:S01]  /*71e0*/  IMAD R10, R70, R14, RZ ;  /* 0x0000000e460a7224 */ /* 0x000fe200078e02ff */
[----:B------:R-:W-:Y:S01]  /*71f0*/  I2IP.S8.S32.SAT R90, R11, R6, RZ ;  /* 0x000000060b5a7239 */ /* 0x000fe200000014ff */
[----:B------:R-:W-:Y:S01]  /*7200*/  IMAD R9, R74, R72, R9 ;  /* 0x000000484a097224 */ /* 0x000fe200078e0209 */
[----:B------:R-:W-:Y:S01]  /*7210*/  SHF.R.S32.HI R77, RZ, 0x18, R77 ;  /* 0x00000018ff4d7819 */ /* 0x000fe2000001144d */
[----:B------:R-:W-:Y:S01]  /*7220*/  IMAD.U32 R74, R83, 0x10000, RZ ;  /* 0x00010000534a7824 */ /* 0x000fe200078e00ff */
[----:B------:R-:W-:Y:S01]  /*7230*/  I2IP.S8.S32.SAT R89, R5, R4, R90 ;  /* 0x0000000405597239 */ /* 0x000fe2000000145a */
[C---:B------:R-:W-:Y:S02]  /*7240*/  IMAD R15, R70.reuse, R15, RZ ;  /* 0x0000000f460f7224 */ /* 0x040fe400078e02ff */
[----:B------:R-:W-:Y:S01]  /*7250*/  IMAD R10, R75, R72, R10 ;  /* 0x000000484b0a7224 */ /* 0x000fe200078e020a */
[----:B------:R-:W-:Y:S01]  /*7260*/  PRMT R75, R83, 0x8880, RZ ;  /* 0x00008880534b7816 */ /* 0x000fe200000000ff */
        /* <DEDUP_REMOVED lines=11> */
[C---:B------:R-:W-:Y:S01]  /*7320*/  IMAD R19, R70.reuse, R19, RZ ;  /* 0x0000001346137224 */ /* 0x040fe200078e02ff */
[----:B------:R-:W-:Y:S01]  /*7330*/  I2IP.S8.S32.SAT R90, R9, R8, R90 ;  /* 0x00000008095a7239 */ /* 0x000fe2000000145a */
[C---:B------:R-:W-:Y:S01]  /*7340*/  IMAD R16, R70.reuse, R20, RZ ;  /* 0x0000001446107224 */ /* 0x040fe200078e02ff */
[----:B------:R-:W-:Y:S01]  /*7350*/  SHF.R.S32.HI R74, RZ, 0x18, R74 ;  /* 0x00000018ff4a7819 */ /* 0x000fe2000001144a */
[-C--:B------:R-:W-:Y:S01]  /*7360*/  IMAD R14, R77, R72.reuse, R14 ;  /* 0x000000484d0e7224 */ /* 0x080fe200078e020e */
[----:B------:R-:W-:Y:S01]  /*7370*/  SHF.R.S32.HI R75, RZ, 0x18, R75 ;  /* 0x00000018ff4b7819 */ /* 0x000fe2000001144b */
[----:B------:R-:W-:Y:S01]  /*7380*/  IMAD R17, R70, R21, RZ ;  /* 0x0000001546117224 */ /* 0x000fe200078e02ff */
[----:B------:R-:W-:Y:S01]  /*7390*/  SHF.L.U32 R77, R85, 0x8, RZ ;  /* 0x00000008554d7819 */ /* 0x000fe200000006ff */
[----:B------:R-:W-:Y:S01]  /*73a0*/  IMAD R19, R76, R72, R19 ;  /* 0x000000484c137224 */ /* 0x000fe200078e0213 */
[----:B------:R-:W-:Y:S01]  /*73b0*/  SHF.R.S32.HI R76, RZ, 0x18, R85 ;  /* 0x00000018ff4c7819 */ /* 0x000fe20000011455 */
[----:B------:R-:W-:Y:S01]  /*73c0*/  IMAD R18, R70, R22, RZ ;  /* 0x0000001646127224 */ /* 0x000fe200078e02ff */
[----:B------:R-:W-:Y:S01]  /*73d0*/  SHF.R.S32.HI R77, RZ, 0x18, R77 ;  /* 0x00000018ff4d7819 */ /* 0x000fe2000001144d */
[----:B------:R-:W-:Y:S01]  /*73e0*/  IMAD R16, R73, R72, R16 ;  /* 0x0000004849107224 */ /* 0x000fe200078e0210 */
[----:B------:R-:W-:Y:S01]  /*73f0*/  I2IP.S8.S32.SAT R91, R19, R14, RZ ;  /* 0x0000000e135b7239 */ /* 0x000fe200000014ff */
[-C--:B------:R-:W-:Y:S01]  /*7400*/  IMAD R17, R74, R72.reuse, R17 ;  /* 0x000000484a117224 */ /* 0x080fe200078e0211 */
[----:B------:R-:W-:Y:S01]  /*7410*/  SHF.L.U32 R74, R85, 0x10, RZ ;  /* 0x00000010554a7819 */ /* 0x000fe200000006ff */
[C---:B------:R-:W-:Y:S01]  /*7420*/  IMAD R23, R70.reuse, R23, RZ ;  /* 0x0000001746177224 */ /* 0x040fe200078e02ff */
[----:B------:R-:W-:Y:S01]  /*7430*/  SHF.R.S32.HI R73, RZ, 0x18, R84 ;  /* 0x00000018ff497819 */ /* 0x000fe20000011454 */
[----:B------:R-:W-:Y:S01]  /*7440*/  IMAD R18, R75, R72, R18 ;  /* 0x000000484b127224 */ /* 0x000fe200078e0212 */
[----:B------:R-:W-:Y:S01]  /*7450*/  PRMT R75, R85, 0x8880, RZ ;  /* 0x00008880554b7816 */ /* 0x000fe200000000ff */
[C---:B------:R-:W-:Y:S01]  /*7460*/  IMAD R20, R70.reuse, R24, RZ ;  /* 0x0000001846147224 */ /* 0x040fe200078e02ff */
[----:B------:R-:W-:Y:S01]  /*7470*/  SHF.R.S32.HI R74, RZ, 0x18, R74 ;  /* 0x00000018ff4a7819 */ /* 0x000fe2000001144a */
[----:B------:R-:W-:Y:S01]  /*7480*/  IMAD R21, R70, R25, RZ ;  /* 0x0000001946157224 */ /* 0x000fe200078e02ff */
[----:B------:R-:W-:Y:S01]  /*7490*/  I2IP.S8.S32.SAT R91, R13, R12, R91 ;  /* 0x0000000c0d5b7239 */ /* 0x000fe2000000145b */
[-C--:B------:R-:W-:Y:S01]  /*74a0*/  IMAD R23, R73, R72.reuse, R23 ;  /* 0x0000004849177224 */ /* 0x080fe200078e0217 */
[C---:B------:R-:W-:Y:S01]  /*74b0*/  PRMT R73, R86.reuse, 0x8880, RZ ;  /* 0x0000888056497816 */ /* 0x040fe200000000ff */
[-C--:B------:R-:W-:Y:S01]  /*74c0*/  IMAD R20, R75, R72.reuse, R20 ;  /* 0x000000484b147224 */ /* 0x080fe200078e0214 */
[----:B------:R-:W-:Y:S01]  /*74d0*/  SHF.L.U32 R75, R86, 0x8, RZ ;  /* 0x00000008564b7819 */ /* 0x000fe200000006ff */
[----:B------:R-:W-:Y:S01]  /*74e0*/  IMAD R21, R74, R72, R21 ;  /* 0x000000484a157224 */ /* 0x000fe200078e0215 */
[----:B------:R1:W-:Y:S01]  /*74f0*/  STS.128 [R135+UR44+0x4200], R88 ;  /* 0x0042005887007988 */ /* 0x0003e20008000c2c */
[----:B------:R-:W-:Y:S01]  /*7500*/  IMAD R22, R70, R26, RZ ;  /* 0x0000001a46167224 */ /* 0x000fe200078e02ff */
[----:B------:R-:W-:Y:S01]  /*7510*/  I2IP.S8.S32.SAT R100, R23, R18, RZ ;  /* 0x0000001217647239 */ /* 0x000fe200000014ff */
[----:B------:R-:W-:Y:S01]  /*7520*/  IMAD.U32 R74, R86, 0x10000, RZ ;  /* 0x00010000564a7824 */ /* 0x000fe200078e00ff */
[----:B------:R-:W-:Y:S01]  /*7530*/  SHF.R.S32.HI R75, RZ, 0x18, R75 ;  /* 0x00000018ff4b7819 */ /* 0x000fe2000001144b */
[C---:B------:R-:W-:Y:S01]  /*7540*/  IMAD R27, R70.reuse, R27, RZ ;  /* 0x0000001b461b7224 */ /* 0x040fe200078e02ff */
[----:B------:R-:W-:Y:S01]  /*7550*/  I2IP.S8.S32.SAT R100, R17, R16, R100 ;  /* 0x0000001011647239 */ /* 0x000fe20000001464 */
[C---:B------:R-:W-:Y:S01]  /*7560*/  IMAD R24, R70.reuse, R28, RZ ;  /* 0x0000001c46187224 */ /* 0x040fe200078e02ff */
[----:B------:R-:W-:Y:S01]  /*7570*/  SHF.R.S32.HI R74, RZ, 0x18, R74 ;  /* 0x00000018ff4a7819 */ /* 0x000fe2000001144a */
[-C--:B------:R-:W-:Y:S01]  /*7580*/  IMAD R22, R77, R72.reuse, R22 ;  /* 0x000000484d167224 */ /* 0x080fe200078e0216 */
[----:B------:R-:W-:Y:S01]  /*7590*/  SHF.L.U32 R77, R87, 0x8, RZ ;  /* 0x00000008574d7819 */ /* 0x000fe200000006ff */
[----:B------:R-:W-:Y:S02]  /*75a0*/  IMAD R25, R70, R29, RZ ;  /* 0x0000001d46197224 */ /* 0x000fe400078e02ff */
        /* <DEDUP_REMOVED lines=33> */
[----:B------:R-:W-:Y:S01]  /*77c0*/  PRMT R76, R93, 0x8880, RZ ;  /* 0x000088805d4c7816 */ /* 0x000fe200000000ff */
[C---:B------:R-:W-:Y:S02]  /*77d0*/  IMAD R34, R70.reuse, R38, RZ ;  /* 0x0000002646227224 */ /* 0x040fe400078e02ff */
[----:B------:R-:W-:Y:S01]  /*77e0*/  IMAD R32, R73, R72, R32 ;  /* 0x0000004849207224 */ /* 0x000fe200078e0220 */
[----:B------:R-:W-:Y:S01]  /*77f0*/  SHF.R.S32.HI R73, RZ, 0x18, R92 ;  /* 0x00000018ff497819 */ /* 0x000fe2000001145c */
[----:B------:R-:W-:Y:S01]  /*7800*/  IMAD R39, R70, R39, RZ ;  /* 0x0000002746277224 */ /* 0x000fe200078e02ff */
[----:B------:R-:W-:Y:S01]  /*7810*/  I2IP.S8.S32.SAT R103, R35, R30, RZ ;  /* 0x0000001e23677239 */ /* 0x000fe200000014ff */
[-C--:B------:R-:W-:Y:S02]  /*7820*/  IMAD R33, R74, R72.reuse, R33 ;  /* 0x000000484a217224 */ /* 0x080fe400078e0221 */
[----:B------:R-:W-:Y:S01]  /*7830*/  IMAD R34, R75, R72, R34 ;  /* 0x000000484b227224 */ /* 0x000fe200078e0222 */
[----:B------:R-:W-:Y:S01]  /*7840*/  I2IP.S8.S32.SAT R103, R29, R28, R103 ;  /* 0x0000001c1d677239 */ /* 0x000fe20000001467 */
[C---:B------:R-:W-:Y:S01]  /*7850*/  IMAD.U32 R74, R93.reuse, 0x10000, RZ ;  /* 0x000100005d4a7824 */ /* 0x040fe200078e00ff */
[----:B------:R-:W-:Y:S01]  /*7860*/  SHF.L.U32 R75, R93, 0x8, RZ ;  /* 0x000000085d4b7819 */ /* 0x000fe200000006ff */
[----:B------:R-:W-:Y:S01]  /*7870*/  IMAD R39, R73, R72, R39 ;  /* 0x0000004849277224 */ /* 0x000fe200078e0227 */
[----:B------:R-:W-:Y:S01]  /*7880*/  MOV R73, R76 ;  /* 0x0000004c00497202 */ /* 0x000fe20000000f00 */
[C---:B------:R-:W-:Y:S01]  /*7890*/  IMAD R36, R70.reuse, R40, RZ ;  /* 0x0000002846247224 */ /* 0x040fe200078e02ff */
[----:B------:R-:W-:Y:S01]  /*78a0*/  SHF.R.S32.HI R74, RZ, 0x18, R74 ;  /* 0x00000018ff4a7819 */ /* 0x000fe2000001144a */
[C---:B------:R-:W-:Y:S01]  /*78b0*/  IMAD R37, R70.reuse, R41, RZ ;  /* 0x0000002946257224 */ /* 0x040fe200078e02ff */
[----:B------:R-:W-:Y:S01]  /*78c0*/  SHF.R.S32.HI R75, RZ, 0x18, R75 ;  /* 0x00000018ff4b7819 */ /* 0x000fe2000001144b */
[----:B------:R-:W-:Y:S01]  /*78d0*/  IMAD R38, R70, R42, RZ ;  /* 0x0000002a46267224 */ /* 0x000fe200078e02ff */
[----:B------:R1:W-:Y:S01]  /*78e0*/  STS.128 [R159+0x4200], R100 ;  /* 0x004200649f007388 */ /* 0x0003e20000000c00 */
[----:B------:R-:W-:Y:S01]  /*78f0*/  IMAD R36, R73, R72, R36 ;  /* 0x0000004849247224 */ /* 0x000fe200078e0224 */
[----:B------:R-:W-:Y:S01]  /*7900*/  I2IP.S8.S32.SAT R104, R39, R34, RZ ;  /* 0x0000002227687239 */ /* 0x000fe200000014ff */
[-C--:B------:R-:W-:Y:S01]  /*7910*/  IMAD R37, R74, R72.reuse, R37 ;  /* 0x000000484a257224 */ /* 0x080fe200078e0225 */
[----:B------:R-:W-:Y:S01]  /*7920*/  SHF.R.S32.HI R76, RZ, 0x18, R93 ;  /* 0x00000018ff4c7819 */ /* 0x000fe2000001145d */
[----:B------:R-:W-:Y:S01]  /*7930*/  IMAD R43, R70, R43, RZ ;  /* 0x0000002b462b7224 */ /* 0x000fe200078e02ff */
[C---:B------:R-:W-:Y:S01]  /*7940*/  SHF.L.U32 R74, R94.reuse, 0x10, RZ ;  /* 0x000000105e4a7819 */ /* 0x040fe200000006ff */
[----:B------:R-:W-:Y:S01]  /*7950*/  IMAD R38, R75, R72, R38 ;  /* 0x000000484b267224 */ /* 0x000fe200078e0226 */
[----:B------:R-:W-:Y:S01]  /*7960*/  PRMT R73, R94, 0x8880, RZ ;  /* 0x000088805e497816 */ /* 0x000fe200000000ff */
[----:B------:R-:W-:Y:S01]  /*7970*/  IMAD R40, R70, R44, RZ ;  /* 0x0000002c46287224 */ /* 0x000fe200078e02ff */
[----:B------:R-:W-:Y:S01]  /*7980*/  SHF.L.U32 R75, R94, 0x8, RZ ;  /* 0x000000085e4b7819 */ /* 0x000fe200000006ff */
[----:B------:R-:W-:Y:S01]  /*7990*/  IMAD R41, R70, R45, RZ ;  /* 0x0000002d46297224 */ /* 0x000fe200078e02ff */
[----:B------:R-:W-:Y:S01]  /*79a0*/  SHF.R.S32.HI R74, RZ, 0x18, R74 ;  /* 0x00000018ff4a7819 */ /* 0x000fe2000001144a */
[----:B------:R-:W-:Y:S01]  /*79b0*/  IMAD R43, R76, R72, R43 ;  /* 0x000000484c2b7224 */ /* 0x000fe200078e022b */
[----:B------:R-:W-:Y:S01]  /*79c0*/  SHF.R.S32.HI R75, RZ, 0x18, R75 ;  /* 0x00000018ff4b7819 */ /* 0x000fe2000001144b */
[C---:B------:R-:W-:Y:S01]  /*79d0*/  IMAD R42, R70.reuse, R46, RZ ;  /* 0x0000002e462a7224 */ /* 0x040fe200078e02ff */
[----:B------:R-:W-:Y:S01]  /*79e0*/  I2IP.S8.S32.SAT R104, R33, R32, R104 ;  /* 0x0000002021687239 */ /* 0x000fe20000001468 */
[----:B------:R-:W-:Y:S01]  /*79f0*/  IMAD R40, R73, R72, R40 ;  /* 0x0000004849287224 */ /* 0x000fe200078e0228 */
[----:B------:R-:W-:Y:S01]  /*7a00*/  SHF.R.S32.HI R76, RZ, 0x18, R94 ;  /* 0x00000018ff4c7819 */ /* 0x000fe2000001145e */
[----:B------:R-:W-:Y:S01]  /*7a10*/  IMAD R47, R70, R47, RZ ;  /* 0x0000002f462f7224 */ /* 0x000fe200078e02ff */
[----:B------:R-:W-:Y:S01]  /*7a20*/  I2IP.S8.S32.SAT R105, R43, R38, RZ ;  /* 0x000000262b697239 */ /* 0x000fe200000014ff */
[-C--:B------:R-:W-:Y:S01]  /*7a30*/  IMAD R41, R74, R72.reuse, R41 ;  /* 0x000000484a297224 */ /* 0x080fe200078e0229 */
[----:B------:R-:W-:Y:S01]  /*7a40*/  PRMT R73, R95, 0x8880, RZ ;  /* 0x000088805f497816 */ /* 0x000fe200000000ff */
[-C--:B------:R-:W-:Y:S01]  /*7a50*/  IMAD R42, R75, R72.reuse, R42 ;  /* 0x000000484b2a7224 */ /* 0x080fe200078e022a */
[----:B------:R-:W-:Y:S01]  /*7a60*/  SHF.L.U32 R74, R95, 0x10, RZ ;  /* 0x000000105f4a7819 */ /* 0x000fe200000006ff */
[----:B------:R-:W-:Y:S01]  /*7a70*/  IMAD R47, R76, R72, R47 ;  /* 0x000000484c2f7224 */ /* 0x000fe200078e022f */
[----:B------:R-:W-:Y:S01]  /*7a80*/  I2IP.S8.S32.SAT R105, R37, R36, R105 ;  /* 0x0000002425697239 */ /* 0x000fe20000001469 */
[C---:B------:R-:W-:Y:S01]  /*7a90*/  IMAD R44, R70.reuse, R48, RZ ;  /* 0x00000030462c7224 */ /* 0x040fe200078e02ff */
[----:B------:R-:W-:Y:S01]  /*7aa0*/  SHF.R.S32.HI R74, RZ, 0x18, R74 ;  /* 0x00000018ff4a7819 */ /* 0x000fe2000001144a */
[----:B------:R-:W-:Y:S01]  /*7ab0*/  IMAD.SHL.U32 R76, R95, 0x100, RZ ;  /* 0x000001005f4c7824 */ /* 0x000fe200078e00ff */
[----:B------:R-:W-:Y:S01]  /*7ac0*/  I2IP.S8.S32.SAT R106, R47, R42, RZ ;  /* 0x0000002a2f6a7239 */ /* 0x000fe200000014ff */
[----:B------:R-:W-:Y:S01]  /*7ad0*/  IMAD R45, R70, R49, RZ ;  /* 0x00000031462d7224 */ /* 0x000fe200078e02ff */
[----:B------:R-:W-:Y:S01]  /*7ae0*/  PRMT R75, R96, 0x8880, RZ ;  /* 0x00008880604b7816 */ /* 0x000fe200000000ff */
[----:B------:R-:W-:Y:S01]  /*7af0*/  IMAD R44, R73, R72, R44 ;  /* 0x00000048492c7224 */ /* 0x000fe200078e022c */
[----:B------:R-:W-:Y:S01]  /*7b00*/  SHF.R.S32.HI R73, RZ, 0x18, R76 ;  /* 0x00000018ff497819 */ /* 0x000fe2000001144c */
[----:B------:R-:W-:Y:S01]  /*7b10*/  IMAD R46, R70, R50, RZ ;  /* 0x00000032462e7224 */ /* 0x000fe200078e02ff */
[----:B------:R-:W-:Y:S01]  /*7b20*/  I2IP.S8.S32.SAT R106, R41, R40, R106 ;  /* 0x00000028296a7239 */ /* 0x000fe2000000146a */
[----:B------:R-:W-:Y:S01]  /*7b30*/  IMAD R45, R74, R72, R45 ;  /* 0x000000484a2d7224 */ /* 0x000fe200078e022d */
[----:B------:R-:W-:Y:S01]  /*7b40*/  SHF.R.S32.HI R74, RZ, 0x18, R95 ;  /* 0x00000018ff4a7819 */ /* 0x000fe2000001145f */
[----:B------:R-:W-:Y:S01]  /*7b50*/  IMAD R51, R70, R51, RZ ;  /* 0x0000003346337224 */ /* 0x000fe200078e02ff */
[----:B------:R-:W-:Y:S01]  /*7b60*/  SHF.L.U32 R76, R96, 0x8, RZ ;  /* 0x00000008604c7819 */ /* 0x000fe200000006ff */
[----:B------:R-:W-:Y:S02]  /*7b70*/  IMAD R48, R70, R52, RZ ;  /* 0x0000003446307224 */ /* 0x000fe400078e02ff */
[-C--:B------:R-:W-:Y:S01]  /*7b80*/  IMAD R46, R73, R72.reuse, R46 ;  /* 0x00000048492e7224 */ /* 0x080fe200078e022e */
[----:B------:R-:W-:Y:S01]  /*7b90*/  SHF.R.S32.HI R73, RZ, 0x18, R77 ;  /* 0x00000018ff497819 */ /* 0x000fe2000001144d */
[-C--:B------:R-:W-:Y:S01]  /*7ba0*/  IMAD R51, R74, R72.reuse, R51 ;  /* 0x000000484a337224 */ /* 0x080fe200078e0233 */
[----:B------:R-:W-:Y:S01]  /*7bb0*/  SHF.R.S32.HI R74, RZ, 0x18, R96 ;  /* 0x00000018ff4a7819 */ /* 0x000fe20000011460 */
[----:B------:R-:W-:Y:S01]  /*7bc0*/  IMAD R49, R70, R53, RZ ;  /* 0x0000003546317224 */ /* 0x000fe200078e02ff */
[----:B------:R-:W-:Y:S01]  /*7bd0*/  SHF.L.U32 R77, R98, 0x8, RZ ;  /* 0x00000008624d7819 */ /* 0x000fe200000006ff */
[----:B------:R-:W-:Y:S01]  /*7be0*/  IMAD R48, R75, R72, R48 ;  /* 0x000000484b307224 */ /* 0x000fe200078e0230 */
[----:B------:R-:W-:Y:S01]  /*7bf0*/  SHF.R.S32.HI R75, RZ, 0x18, R76 ;  /* 0x00000018ff4b7819 */ /* 0x000fe2000001144c */
[C---:B------:R-:W-:Y:S01]  /*7c00*/  IMAD R50, R70.reuse, R54, RZ ;  /* 0x0000003646327224 */ /* 0x040fe200078e02ff */
[----:B------:R-:W-:Y:S01]  /*7c10*/  I2IP.S8.S32.SAT R107, R51, R46, RZ ;  /* 0x0000002e336b7239 */ /* 0x000fe200000014ff */
[C---:B------:R-:W-:Y:S01]  /*7c20*/  IMAD R55, R70.reuse, R55, RZ ;  /* 0x0000003746377224 */ /* 0x040fe200078e02ff */
[----:B------:R-:W-:Y:S01]  /*7c30*/  SHF.L.U32 R76, R97, 0x10, RZ ;  /* 0x00000010614c7819 */ /* 0x000fe200000006ff */
[----:B------:R-:W-:Y:S01]  /*7c40*/  IMAD R49, R73, R72, R49 ;  /* 0x0000004849317224 */ /* 0x000fe200078e0231 */
[----:B------:R-:W-:Y:S01]  /*7c50*/  PRMT R73, R97, 0x8880, RZ ;  /* 0x0000888061497816 */ /* 0x000fe200000000ff */
[----:B------:R-:W-:Y:S01]  /*7c60*/  IMAD R52, R70, R56, RZ ;  /* 0x0000003846347224 */ /* 0x000fe200078e02ff */
[----:B------:R-:W-:Y:S01]  /*7c70*/  I2IP.S8.S32.SAT R107, R45, R44, R107 ;  /* 0x0000002c2d6b7239 */ /* 0x000fe2000000146b */
[-C--:B------:R-:W-:Y:S01]  /*7c80*/  IMAD R50, R75, R72.reuse, R50 ;  /* 0x000000484b327224 */ /* 0x080fe200078e0232 */
[----:B------:R-:W-:Y:S01]  /*7c90*/  PRMT R75, R98, 0x8880, RZ ;  /* 0x00008880624b7816 */ /* 0x000fe200000000ff */
[-C--:B------:R-:W-:Y:S01]  /*7ca0*/  IMAD R55, R74, R72.reuse, R55 ;  /* 0x000000484a377224 */ /* 0x080fe200078e0237 */
[----:B------:R-:W-:Y:S01]  /*7cb0*/  SHF.R.S32.HI R74, RZ, 0x18, R76 ;  /* 0x00000018ff4a7819 */ /* 0x000fe2000001144c */
[----:B------:R-:W-:Y:S01]  /*7cc0*/  IMAD R52, R73, R72, R52 ;  /* 0x0000004849347224 */ /* 0x000fe200078e0234 */
[----:B------:R-:W-:Y:S01]  /*7cd0*/  SHF.L.U32 R73, R97, 0x8, RZ ;  /* 0x0000000861497819 */ /* 0x000fe200000006ff */
[C---:B------:R-:W-:Y:S01]  /*7ce0*/  IMAD R53, R70.reuse, R57, RZ ;  /* 0x0000003946357224 */ /* 0x040fe200078e02ff */
[----:B------:R1:W-:Y:S01]  /*7cf0*/  STS.128 [R158+0x4200], R104 ;  /* 0x004200689e007388 */ /* 0x0003e20000000c00 */
[----:B------:R-:W-:Y:S01]  /*7d00*/  IMAD R54, R70, R58, RZ ;  /* 0x0000003a46367224 */ /* 0x000fe200078e02ff */
[----:B------:R-:W-:Y:S01]  /*7d10*/  SHF.R.S32.HI R73, RZ, 0x18, R73 ;  /* 0x00000018ff497819 */ /* 0x000fe20000011449 */
[----:B------:R-:W-:Y:S01]  /*7d20*/  IMAD R53, R74, R72, R53 ;  /* 0x000000484a357224 */ /* 0x000fe200078e0235 */
[----:B------:R-:W-:Y:S01]  /*7d30*/  SHF.L.U32 R76, R98, 0x10, RZ ;  /* 0x00000010624c7819 */ /* 0x000fe200000006ff */
[C---:B------:R-:W-:Y:S01]  /*7d40*/  IMAD R59, R70.reuse, R59, RZ ;  /* 0x0000003b463b7224 */ /* 0x040fe200078e02ff */
[----:B------:R-:W-:Y:S01]  /*7d50*/  SHF.R.S32.HI R74, RZ, 0x18, R97 ;  /* 0x00000018ff4a7819 */ /* 0x000fe20000011461 */
[C---:B------:R-:W-:Y:S01]  /*7d60*/  IMAD R56, R70.reuse, R60, RZ ;  /* 0x0000003c46387224 */ /* 0x040fe200078e02ff */
[----:B------:R-:W-:Y:S01]  /*7d70*/  I2IP.S8.S32.SAT R108, R55, R50, RZ ;  /* 0x00000032376c7239 */ /* 0x000fe200000014ff */
[----:B------:R-:W-:Y:S01]  /*7d80*/  IMAD R54, R73, R72, R54 ;  /* 0x0000004849367224 */ /* 0x000fe200078e0236 */
[----:B------:R-:W-:Y:S01]  /*7d90*/  SHF.R.S32.HI R76, RZ, 0x18, R76 ;  /* 0x00000018ff4c7819 */ /* 0x000fe2000001144c */
[----:B------:R-:W-:Y:S01]  /*7da0*/  IMAD R57, R70, R61, RZ ;  /* 0x0000003d46397224 */ /* 0x000fe200078e02ff */
[----:B------:R-:W-:Y:S01]  /*7db0*/  I2IP.S8.S32.SAT R108, R49, R48, R108 ;  /* 0x00000030316c7239 */ /* 0x000fe2000000146c */
[----:B------:R-:W-:Y:S01]  /*7dc0*/  IMAD R59, R74, R72, R59 ;  /* 0x000000484a3b7224 */ /* 0x000fe200078e023b */
[----:B------:R-:W-:Y:S01]  /*7dd0*/  SHF.R.S32.HI R77, RZ, 0x18, R77 ;  /* 0x00000018ff4d7819 */ /* 0x000fe2000001144d */
[----:B------:R-:W-:Y:S01]  /*7de0*/  IMAD R58, R70, R62, RZ ;  /* 0x0000003e463a7224 */ /* 0x000fe200078e02ff */
[----:B------:R-:W-:Y:S01]  /*7df0*/  SHF.R.S32.HI R73, RZ, 0x18, R98 ;  /* 0x00000018ff497819 */ /* 0x000fe20000011462 */
[----:B------:R-:W-:Y:S01]  /*7e00*/  IMAD R56, R75, R72, R56 ;  /* 0x000000484b387224 */ /* 0x000fe200078e0238 */
[----:B------:R-:W-:Y:S01]  /*7e10*/  I2IP.S8.S32.SAT R109, R59, R54, RZ ;  /* 0x000000363b6d7239 */ /* 0x000fe200000014ff */
[----:B------:R-:W-:Y:S01]  /*7e20*/  IMAD R57, R76, R72, R57 ;  /* 0x000000484c397224 */ /* 0x000fe200078e0239 */
[C---:B------:R-:W-:Y:S01]  /*7e30*/  PRMT R75, R99.reuse, 0x8880, RZ ;  /* 0x00008880634b7816 */ /* 0x040fe200000000ff */
[----:B------:R-:W-:Y:S01]  /*7e40*/  IMAD.U32 R74, R99, 0x10000, RZ ;  /* 0x00010000634a7824 */ /* 0x000fe200078e00ff */
[----:B------:R-:W-:Y:S01]  /*7e50*/  I2IP.S8.S32.SAT R109, R53, R52, R109 ;  /* 0x00000034356d7239 */ /* 0x000fe2000000146d */
[C---:B------:R-:W-:Y:S01]  /*7e60*/  IMAD R63, R70.reuse, R63, RZ ;  /* 0x0000003f463f7224 */ /* 0x040fe200078e02ff */
[----:B------:R-:W-:Y:S01]  /*7e70*/  SHF.R.S32.HI R76, RZ, 0x18, R99 ;  /* 0x00000018ff4c7819 */ /* 0x000fe20000011463 */
[----:B------:R-:W-:Y:S01]  /*7e80*/  IMAD R58, R77, R72, R58 ;  /* 0x000000484d3a7224 */ /* 0x000fe200078e023a */
[----:B------:R-:W-:Y:S01]  /*7e90*/  SHF.L.U32 R77, R99, 0x8, RZ ;  /* 0x00000008634d7819 */ /* 0x000fe200000006ff */
[C---:B------:R-:W-:Y:S01]  /*7ea0*/  IMAD R60, R70.reuse, R64, RZ ;  /* 0x00000040463c7224 */ /* 0x040fe200078e02ff */
[----:B------:R-:W-:Y:S01]  /*7eb0*/  SHF.R.S32.HI R74, RZ, 0x18, R74 ;  /* 0x00000018ff4a7819 */ /* 0x000fe2000001144a */
[C---:B------:R-:W-:Y:S01]  /*7ec0*/  IMAD R61, R70.reuse, R65, RZ ;  /* 0x00000041463d7224 */ /* 0x040fe200078e02ff */
[----:B------:R-:W-:Y:S01]  /*7ed0*/  SHF.R.S32.HI R77, RZ, 0x18, R77 ;  /* 0x00000018ff4d7819 */ /* 0x000fe2000001144d */
[-C--:B------:R-:W-:Y:S02]  /*7ee0*/  IMAD R63, R73, R72.reuse, R63 ;  /* 0x00000048493f7224 */ /* 0x080fe400078e023f */
[----:B------:R-:W-:Y:S02]  /*7ef0*/  IMAD R60, R75, R72, R60 ;  /* 0x000000484b3c7224 */ /* 0x000fe400078e023c */
[----:B------:R-:W-:Y:S01]  /*7f00*/  IMAD R62, R70, R66, RZ ;  /* 0x00000042463e7224 */ /* 0x000fe200078e02ff */
[----:B------:R-:W-:Y:S01]  /*7f10*/  I2IP.S8.S32.SAT R110, R63, R58, RZ ;  /* 0x0000003a3f6e7239 */ /* 0x000fe200000014ff */
[----:B------:R-:W-:Y:S02]  /*7f20*/  IMAD R61, R74, R72, R61 ;  /* 0x000000484a3d7224 */ /* 0x000fe400078e023d */
[----:B------:R-:W-:Y:S01]  /*7f30*/  IMAD R67, R70, R67, RZ ;  /* 0x0000004346437224 */ /* 0x000fe200078e02ff */
[----:B------:R-:W-:Y:S01]  /*7f40*/  I2IP.S8.S32.SAT R110, R57, R56, R110 ;  /* 0x00000038396e7239 */ /* 0x000fe2000000146e */
[-C--:B------:R-:W-:Y:S02]  /*7f50*/  IMAD R62, R77, R72.reuse, R62 ;  /* 0x000000484d3e7224 */ /* 0x080fe400078e023e */
[----:B------:R-:W-:Y:S05]  /*7f60*/  IMAD R67, R76, R72, R67 ;  /* 0x000000484c437224 */ /* 0x000fea00078e0243 */
[----:B------:R-:W-:Y:S04]  /*7f70*/  I2IP.S8.S32.SAT R111, R67, R62, RZ ;  /* 0x0000003e436f7239 */ /* 0x000fe800000014ff */
[----:B------:R-:W-:Y:S05]  /*7f80*/  I2IP.S8.S32.SAT R111, R61, R60, R111 ;  /* 0x0000003c3d6f7239 */ /* 0x000fea000000146f */
[----:B------:R1:W-:Y:S01]  /*7f90*/  STS.128 [R157+0x4200], R108 ;  /* 0x0042006c9d007388 */ /* 0x0003e20000000c00 */
[----:B------:R-:W-:Y:S01]  /*7fa0*/  @!PT LDS RZ, [RZ] ;  /* 0x00000000fffff984 */ /* 0x000fe20000000800 */
[----:B------:R-:W-:Y:S01]  /*7fb0*/  @!PT LDS RZ, [RZ] ;  /* 0x00000000fffff984 */ /* 0x000fe20000000800 */
[----:B------:R-:W-:Y:S01]  /*7fc0*/  @!PT LDS RZ, [RZ] ;  /* 0x00000000fffff984 */ /* 0x000fe20000000800 */
[----:B------:R-:W-:Y:S01]  /*7fd0*/  @!PT LDS RZ, [RZ] ;  /* 0x00000000fffff984 */ /* 0x000fe20000000800 */
[----:B------:R2:W-:Y:S07]  /*7fe0*/  MEMBAR.ALL.CTA ;  /* 0x0000000000007992 */ /* 0x0005ee0000008000 */
[----:B--2---:R-:W2:Y:S02]  /*7ff0*/  FENCE.VIEW.ASYNC.S ;  /* 0x00000000000073c6 */ /* 0x004ea40000000000 */
[----:B--2---:R-:W-:Y:S06]  /*8000*/  BAR.SYNC.DEFER_BLOCKING 0x1, 0x80 ;  /* 0x0042000000007b1d */ /* 0x004fec0000010000 */
[----:B------:R-:W-:Y:S05]  /*8010*/  @P0 BRA `(.L_x_126) ;  /* 0x0000000000280947 */ /* 0x000fea0003800000 */
[----:B------:R-:W2:Y:S01]  /*8020*/  LDCU.64 UR6, c[0x0][0x348] ;  /* 0x00006900ff0677ac */ /* 0x000ea20008000a00 */
[----:B------:R-:W-:Y:S01]  /*8030*/  UIADD3 UR4, UPT, UPT, UR44, 0x4200, URZ ;  /* 0x000042002c047890 */ /* 0x000fe2000fffe0ff */
[----:B------:R-:W-:Y:S05]  /*8040*/  UMOV UR51, UR36 ;  /* 0x0000002400337c82 */ /* 0x000fea0008000000 */
[----:B------:R-:W-:Y:S04]  /*8050*/  MOV R155, UR4 ;  /* 0x00000004009b7c02 */ /* 0x000fe80008000f00 */
[----:B------:R-:W-:Y:S01]  /*8060*/  R2UR UR48, R155 ;  /* 0x000000009b3072ca */ /* 0x000fe200000e0000 */
[----:B--2---:R-:W-:Y:S04]  /*8070*/  UIADD3 UR4, UP0, UPT, UR6, 0x680, URZ ;  /* 0x0000068006047890 */ /* 0x004fe8000ff1e0ff */
[----:B------:R-:W-:Y:S09]  /*8080*/  UIADD3.X UR5, UPT, UPT, URZ, UR7, URZ, UP0, !UPT ;  /* 0x00000007ff057290 */ /* 0x000ff200087fe4ff */
[----:B------:R2:W-:Y:S01]  /*8090*/  UTMASTG.3D [UR48], [UR4] ;  /* 0x00000030040073b5 */ /* 0x0005e20008010000 */
[----:B------:R0:W-:Y:S01]  /*80a0*/  UTMACMDFLUSH ;  /* 0x00000000000079b7 */ /* 0x0001e20000000000 */
[----:B--2---:R-:W-:Y:S04]  /*80b0*/  DEPBAR.LE SB0, 0x1 ;  /* 0x000080400000791a */ /* 0x004fe80000000000 */
.L_x_126:
[----:B------:R-:W-:Y:S05]  /*80c0*/  BSYNC.RECONVERGENT B0 ;  /* 0x0000000000007941 */ /* 0x000fea0003800200 */
.L_x_125:
[----:B------:R-:W-:Y:S06]  /*80d0*/  BAR.SYNC.DEFER_BLOCKING 0x1, 0x80 ;  /* 0x0042000000007b1d */ /* 0x000fec0000010000 */
[----:B------:R-:W2:Y:S01]  /*80e0*/  @P6 SYNCS.PHASECHK.TRANS64.TRYWAIT P0, [R114+URZ+0x100], R115 ;  /* 0x00010073720065a7 */ /* 0x000ea200080011ff */
[----:B------:R-:W-:Y:S01]  /*80f0*/  BSSY B1, `(.L_x_127) ;  /* 0x0000023000017945 */ /* 0x000fe20003800000 */
[----:B--2---:R-:W-:Y:S03]  /*8100*/  @P6 SEL R78, RZ, 0x1, !P0 ;  /* 0x00000001ff4e6807 */ /* 0x004fe60004000000 */
[----:B------:R-:W-:Y:S05]  /*8110*/  @!P6 BRA `(.L_x_128) ;  /* 0x000000000080e947 */ /* 0x000fea0003800000 */
[----:B------:R-:W-:Y:S01]  /*8120*/  ISETP.NE.AND P1, PT, R79, RZ, PT ;  /* 0x000000ff4f00720c */ /* 0x000fe20003f25270 */
[----:B------:R-:W-:Y:S01]  /*8130*/  BSSY B0, `(.L_x_129) ;  /* 0x000000a000007945 */ /* 0x000fe20003800000 */
[----:B------:R-:W-:Y:S11]  /*8140*/  ISETP.NE.AND P0, PT, R78, RZ, PT ;  /* 0x000000ff4e00720c */ /* 0x000ff60003f05270 */
[----:B------:R-:W-:Y:S04]  /*8150*/  @P1 IMAD R113, R150, 0x2000, R113 ;  /* 0x0000200096711824 */ /* 0x000fe800078e0271 */
[--C-:B------:R-:W-:Y:S01]  /*8160*/  @P1 IMAD.IADD R112, R112, 0x1, R113.reuse ;  /* 0x0000000170701824 */ /* 0x100fe200078e0271 */
[----:B------:R-:W-:Y:S01]  /*8170*/  @P1 IADD3 R2, PT, PT, R154, R113, RZ ;  /* 0x000000719a021210 */ /* 0x000fe20007ffe0ff */
[----:B------:R-:W-:Y:S01]  /*8180*/  @P1 IMAD.IADD R0, R153, 0x1, R113 ;  /* 0x0000000199001824 */ /* 0x000fe200078e0271 */
[----:B------:R-:W-:Y:S06]  /*8190*/  @P0 BRA `(.L_x_130) ;  /* 0x00000000000c0947 */ /* 0x000fec0003800000 */
[----:B------:R-:W-:Y:S04]  /*81a0*/  SHF.L.U32 R3, R148, 0x1f, RZ ;  /* 0x0000001f94037819 */ /* 0x000fe800000006ff */
[----:B------:R-:W2:Y:S02]  /*81b0*/  SYNCS.PHASECHK.TRANS64.TRYWAIT P0, [R114+URZ+0x100], R3 ;  /* 0x00010003720075a7 */ /* 0x000ea400080011ff */
[----:B--2---:R-:W-:Y:S05]  /*81c0*/  @!P0 BRA `(.L_x_131) ;  /* 0x0000002400688947 */ /* 0x004fea0003800000 */
.L_x_130:
[----:B------:R-:W-:Y:S05]  /*81d0*/  BSYNC B0 ;  /* 0x0000000000007941 */ /* 0x000fea0003800000 */
.L_x_129:
[----:B------:R-:W-:Y:S01]  /*81e0*/  ISETP.NE.AND P0, PT, R79, RZ, PT ;  /* 0x000000ff4f00720c */ /* 0x000fe20003f05270 */
[----:B--2---:R-:W-:Y:S02]  /*81f0*/  VIADD R114, R114, 0x110 ;  /* 0x0000011072727836 */ /* 0x004fe40000000000 */
[----:B------:R-:W-:Y:S02]  /*8200*/  IMAD.U32 R3, RZ, RZ, UR46 ;  /* 0x0000002eff037e24 */ /* 0x000fe4000f8e00ff */
[----:B------:R-:W-:Y:S03]  /*8210*/  VIADD R150, R150, 0x1 ;  /* 0x0000000196967836 */ /* 0x000fe60000000000 */
[----:B------:R-:W-:Y:S05]  /*8220*/  PRMT R3, R3, 0x654, R114 ;  /* 0x0000065403037816 */ /* 0x000fea0000000072 */
[----:B------:R2:W3:Y:S04]  /*8230*/  @P0 LDS.128 R80, [R113+0x200] ;  /* 0x0002000071500984 */ /* 0x0004e80000000c00 */
[----:B------:R2:W4:Y:S04]  /*8240*/  @P0 LDS.128 R84, [R2+0x200] ;  /* 0x0002000002540984 */ /* 0x0005280000000c00 */
        /* <DEDUP_REMOVED lines=9> */
[----:B------:R-:W-:Y:S01]  /*82e0*/  SEL R150, R150, RZ, P0 ;  /* 0x000000ff96967207 */ /* 0x000fe20000000000 */
[----:B-----5:R5:W-:Y:S02]  /*82f0*/  SYNCS.ARRIVE.TRANS64.RED.A1T0 RZ, [R3+URZ], RZ ;  /* 0x000000ff03ff79a7 */ /* 0x020be400081004ff */
[----:B-----5:R-:W-:Y:S04]  /*8300*/  SEL R3, RZ, 0x1, P0 ;  /* 0x00000001ff037807 */ /* 0x020fe80000000000 */
[----:B--234-:R-:W-:Y:S02]  /*8310*/  LOP3.LUT R148, R148, R3, RZ, 0x3c, !PT ;  /* 0x0000000394947212 */ /* 0x01cfe400078e3cff */
.L_x_128:
[----:B------:R-:W-:Y:S05]  /*8320*/  BSYNC B1 ;  /* 0x0000000000017941 */ /* 0x000fea0003800000 */
.L_x_127:
[----:B------:R-:W-:Y:S05]  /*8330*/  VIADD R0, R71, 0x40 ;  /* 0x0000004047007836 */ /* 0x000fea0000000000 */
[----:B------:R-:W-:Y:S04]  /*8340*/  SHF.R.U32.HI R0, RZ, 0x15, R0 ;  /* 0x00000015ff007819 */ /* 0x000fe80000011600 */
[----:B------:R-:W-:Y:S11]  /*8350*/  LOP3.LUT P0, RZ, R0, 0x3, R145, 0x48, !PT ;  /* 0x0000000300ff7812 */ /* 0x000ff60007804891 */
[----:B------:R-:W-:Y:S02]  /*8360*/  @!UPT UIADD3 URZ, UPT, UPT, URZ, URZ, URZ ;  /* 0x000000fffffff290 */ /* 0x000fe4000fffe0ff */
        /* <DEDUP_REMOVED lines=8> */
[----:B------:R-:W5:Y:S01]  /*83f0*/  LDCU.64 UR4, c[0x4][0x10] ;  /* 0x01000200ff0477ac */ /* 0x000f620008000a00 */
[----:B--2---:R-:W-:Y:S01]  /*8400*/  MOV R5, UR9 ;  /* 0x0000000900057c02 */ /* 0x004fe20008000f00 */
[----:B------:R-:W-:Y:S01]  /*8410*/  IMAD.U32 R4, RZ, RZ, UR8 ;  /* 0x00000008ff047e24 */ /* 0x000fe2000f8e00ff */
[----:B---3--:R-:W-:Y:S01]  /*8420*/  MOV R7, UR7 ;  /* 0x0000000700077c02 */ /* 0x008fe20008000f00 */
[----:B------:R-:W-:Y:S01]  /*8430*/  IMAD.U32 R6, RZ, RZ, UR6 ;  /* 0x00000006ff067e24 */ /* 0x000fe2000f8e00ff */
[----:B-----5:R-:W-:Y:S01]  /*8440*/  MOV R11, UR5 ;  /* 0x00000005000b7c02 */ /* 0x020fe20008000f00 */
[----:B------:R-:W-:Y:S02]  /*8450*/  IMAD.U32 R10, RZ, RZ, UR4 ;  /* 0x00000004ff0a7e24 */ /* 0x000fe4000f8e00ff */
[----:B------:R-:W-:Y:S07]  /*8460*/  LEPC R20, `(.L_x_132) ;  /* 0x000000001014794e */ /* 0x000fee0000000000 */
[----:B-1--4-:R-:W-:Y:S05]  /*8470*/  CALL.ABS.NOINC R2 ;  /* 0x0000000002007343 */ /* 0x012fea0003c00000 */
.L_x_132:
[----:B------:R-:W-:Y:S01]  /*8480*/  ISETP.NE.AND P0, PT, R156, RZ, PT ;  /* 0x000000ff9c00720c */ /* 0x000fe20003f05270 */
[----:B------:R-:W-:Y:S05]  /*8490*/  WARPSYNC.ALL ;  /* 0x0000000000007948 */ /* 0x000fea0003800000 */
[----:B------:R-:W-:Y:S01]  /*84a0*/  R2UR UR4, R71 ;  /* 0x00000000470472ca */ /* 0x000fe200000e0000 */
[----:B------:R-:W-:Y:S01]  /*84b0*/  IMAD.U32 R130, R82, 0x10000, RZ ;  /* 0x0001000052827824 */ /* 0x000fe200078e00ff */
[C---:B------:R-:W-:Y:S01]  /*84c0*/  SHF.L.U32 R75, R80.reuse, 0x10, RZ ;  /* 0x00000010504b7819 */ /* 0x040fe200000006ff */
[----:B------:R-:W-:Y:S01]  /*84d0*/  IMAD.U32 R115, R87, 0x10000, RZ ;  /* 0x0001000057737824 */ /* 0x000fe200078e00ff */
[----:B------:R-:W-:Y:S01]  /*84e0*/  PRMT R73, R80, 0x8880, RZ ;  /* 0x0000888050497816 */ /* 0x000fe200000000ff */
[----:B-1----:R-:W-:Y:S01]  /*84f0*/  IMAD.U32 R104, R96, 0x10000, RZ ;  /* 0x0001000060687824 */ /* 0x002fe200078e00ff */
[----:B------:R-:W-:Y:S01]  /*8500*/  SHF.L.U32 R74, R80, 0x8, RZ ;  /* 0x00000008504a7819 */ /* 0x000fe200000006ff */
[----:B------:R-:W-:Y:S01]  /*8510*/  IMAD.SHL.U32 R123, R84, 0x100, RZ ;  /* 0x00000100547b7824 */ /* 0x000fe200078e00ff */
[----:B------:R-:W-:Y:S01]  /*8520*/  SHF.R.S32.HI R75, RZ, 0x18, R75 ;  /* 0x00000018ff4b7819 */ /* 0x000fe2000001144b */
[----:B------:R-:W-:Y:S01]  /*8530*/  IMAD.SHL.U32 R108, R93, 0x100, RZ ;  /* 0x000001005d6c7824 */ /* 0x000fe200078e00ff */
[----:B------:R-:W-:Y:S01]  /*8540*/  SHF.R.S32.HI R74, RZ, 0x18, R74 ;  /* 0x00000018ff4a7819 */ /* 0x000fe2000001144a */
[----:B------:R-:W-:Y:S01]  /*8550*/  BSSY.RECONVERGENT B0, `(.L_x_133) ;  /* 0x0000122000007945 */ /* 0x000fe20003800200 */
[----:B------:R-:W-:Y:S01]  /*8560*/  SHF.R.S32.HI R76, RZ, 0x18, R80 ;  /* 0x00000018ff4c7819 */ /* 0x000fe20000011450 */
[----:B------:R-:W1:Y:S01]  /*8570*/  LDTM.x64 R4, tmem[UR4+0x40] ;  /* 0x00004004000479ee */ /* 0x000e620008340000 */
[----:B------:R-:W-:Y:S01]  /*8580*/  NOP ;  /* 0x0000000000007918 */ /* 0x000fe20000000000 */
[----:B------:R-:W-:Y:S02]  /*8590*/  IADD3 R146, PT, PT, R146, 0x170, RZ ;  /* 0x0000017092927810 */ /* 0x000fe40007ffe0ff */
[C---:B------:R-:W-:Y:S02]  /*85a0*/  PRMT R134, R81.reuse, 0x8880, RZ ;  /* 0x0000888051867816 */ /* 0x040fe400000000ff */
[----:B------:R-:W-:Y:S02]  /*85b0*/  LOP3.LUT R146, R146, 0xfefffff8, RZ, 0xc0, !PT ;  /* 0xfefffff892927812 */ /* 0x000fe400078ec0ff */
[----:B------:R-:W-:Y:S02]  /*85c0*/  SHF.L.U32 R133, R81, 0x10, RZ ;  /* 0x0000001051857819 */ /* 0x000fe400000006ff */
[----:B-1----:R1:W-:Y:S01]  /*85d0*/  SYNCS.ARRIVE.TRANS64.RED.A1T0 RZ, [R146+URZ], RZ ;  /* 0x000000ff92ff79a7 */ /* 0x0023e200081004ff */
[----:B------:R-:W-:Y:S02]  /*85e0*/  PRMT R131, R82, 0x8880, RZ ;  /* 0x0000888052837816 */ /* 0x000fe400000000ff */
[----:B------:R-:W-:Y:S02]  /*85f0*/  SHF.R.S32.HI R77, RZ, 0x18, R81 ;  /* 0x00000018ff4d7819 */ /* 0x000fe40000011451 */
[C---:B------:R-:W-:Y:S02]  /*8600*/  PRMT R128, R83.reuse, 0x8880, RZ ;  /* 0x0000888053807816 */ /* 0x040fe400000000ff */
[----:B------:R-:W-:Y:S02]  /*8610*/  SHF.R.S32.HI R78, RZ, 0x18, R82 ;  /* 0x00000018ff4e7819 */ /* 0x000fe40000011452 */
[----:B------:R-:W-:Y:S02]  /*8620*/  SHF.L.U32 R127, R83, 0x10, RZ ;  /* 0x00000010537f7819 */ /* 0x000fe400000006ff */
[----:B------:R-:W-:Y:S02]  /*8630*/  PRMT R125, R84, 0x8880, RZ ;  /* 0x00008880547d7816 */ /* 0x000fe400000000ff */
[----:B------:R-:W-:Y:S01]  /*8640*/  SHF.R.S32.HI R79, RZ, 0x18, R83 ;  /* 0x00000018ff4f7819 */ /* 0x000fe20000011453 */
[C---:B------:R-:W-:Y:S01]  /*8650*/  IMAD R0, R70.reuse, R4, RZ ;  /* 0x0000000446007224 */ /* 0x040fe200078e02ff */
[----:B------:R-:W-:Y:S01]  /*8660*/  SHF.R.S32.HI R4, RZ, 0x18, R133 ;  /* 0x00000018ff047819 */ /* 0x000fe20000011485 */
[----:B------:R-:W-:Y:S01]  /*8670*/  IMAD R2, R70, R5, RZ ;  /* 0x0000000546027224 */ /* 0x000fe200078e02ff */
[----:B------:R-:W-:Y:S01]  /*8680*/  SHF.L.U32 R124, R84, 0x10, RZ ;  /* 0x00000010547c7819 */ /* 0x000fe200000006ff */
[C---:B------:R-:W-:Y:S01]  /*8690*/  IMAD R3, R70.reuse, R6, RZ ;  /* 0x0000000646037224 */ /* 0x040fe200078e02ff */
[----:B------:R-:W-:Y:S01]  /*86a0*/  PRMT R122, R85, 0x8880, RZ ;  /* 0x00008880557a7816 */ /* 0x000fe200000000ff */
[-C--:B------:R-:W-:Y:S01]  /*86b0*/  IMAD R0, R73, R72.reuse, R0 ;  /* 0x0000004849007224 */ /* 0x080fe200078e0200 */
[----:B------:R-:W-:Y:S01]  /*86c0*/  SHF.L.U32 R121, R85, 0x10, RZ ;  /* 0x0000001055797819 */ /* 0x000fe200000006ff */
[----:B------:R-:W-:Y:S01]  /*86d0*/  IMAD R7, R70, R7, RZ ;  /* 0x0000000746077224 */ /* 0x000fe200078e02ff */
[C---:B------:R-:W-:Y:S01]  /*86e0*/  PRMT R119, R86.reuse, 0x8880, RZ ;  /* 0x0000888056777816 */ /* 0x040fe200000000ff */
[-C--:B------:R-:W-:Y:S01]  /*86f0*/  IMAD R2, R75, R72.reuse, R2 ;  /* 0x000000484b027224 */ /* 0x080fe200078e0202 */
[----:B------:R-:W-:Y:S01]  /*8700*/  SHF.L.U32 R118, R86, 0x10, RZ ;  /* 0x0000001056767819 */ /* 0x000fe200000006ff */
[-C--:B------:R-:W-:Y:S01]  /*8710*/  IMAD R3, R74, R72.reuse, R3 ;  /* 0x000000484a037224 */ /* 0x080fe200078e0203 */
[----:B------:R-:W-:Y:S01]  /*8720*/  PRMT R116, R87, 0x8880, RZ ;  /* 0x0000888057747816 */ /* 0x000fe200000000ff */
[----:B------:R-:W-:Y:S01]  /*8730*/  IMAD R7, R76, R72, R7 ;  /* 0x000000484c077224 */ /* 0x000fe200078e0207 */
[----:B------:R-:W-:Y:S01]  /*8740*/  PRMT R113, R92, 0x8880, RZ ;  /* 0x000088805c717816 */ /* 0x000fe200000000ff */
[----:B------:R-:W-:Y:S01]  /*8750*/  IMAD R8, R70, R8, RZ ;  /* 0x0000000846087224 */ /* 0x000fe200078e02ff */
[----:B------:R-:W-:Y:S01]  /*8760*/  SHF.L.U32 R112, R92, 0x10, RZ ;  /* 0x000000105c707819 */ /* 0x000fe200000006ff */
[C---:B------:R-:W-:Y:S01]  /*8770*/  IMAD R9, R70.reuse, R9, RZ ;  /* 0x0000000946097224 */ /* 0x040fe200078e02ff */
[----:B------:R-:W-:Y:S01]  /*8780*/  I2IP.S8.S32.SAT R161, R7, R3, RZ ;  /* 0x0000000307a17239 */ /* 0x000fe200000014ff */
[C---:B------:R-:W-:Y:S01]  /*8790*/  IMAD R10, R70.reuse, R10, RZ ;  /* 0x0000000a460a7224 */ /* 0x040fe200078e02ff */
[----:B------:R-:W-:Y:S01]  /*87a0*/  MOV R3, R134 ;  /* 0x0000008600037202 */ /* 0x000fe20000000f00 */
[C---:B------:R-:W-:Y:S01]  /*87b0*/  IMAD R7, R70.reuse, R20, RZ ;  /* 0x0000001446077224 */ /* 0x040fe200078e02ff */
[----:B------:R-:W-:Y:S01]  /*87c0*/  PRMT R110, R93, 0x8880, RZ ;  /* 0x000088805d6e7816 */ /* 0x000fe200000000ff */
[----:B------:R-:W-:Y:S01]  /*87d0*/  IMAD R11, R70, R11, RZ ;  /* 0x0000000b460b7224 */ /* 0x000fe200078e02ff */
[----:B------:R-:W-:Y:S01]  /*87e0*/  SHF.R.S32.HI R89, RZ, 0x18, R92 ;  /* 0x00000018ff597819 */ /* 0x000fe2000001145c */
[-C--:B------:R-:W-:Y:S01]  /*87f0*/  IMAD R8, R3, R72.reuse, R8 ;  /* 0x0000004803087224 */ /* 0x080fe200078e0208 */
[----:B------:R-:W-:Y:S01]  /*8800*/  MOV R3, R131 ;  /* 0x0000008300037202 */ /* 0x000fe20000000f00 */
[----:B------:R-:W-:Y:S01]  /*8810*/  IMAD R9, R4, R72, R9 ;  /* 0x0000004804097224 */ /* 0x000fe200078e0209 */
[----:B------:R-:W-:Y:S01]  /*8820*/  SHF.R.S32.HI R4, RZ, 0x18, R130 ;  /* 0x00000018ff047819 */ /* 0x000fe20000011482 */
[C---:B------:R-:W-:Y:S01]  /*8830*/  IMAD R20, R70.reuse, R25, RZ ;  /* 0x0000001946147224 */ /* 0x040fe200078e02ff */
[----:B------:R-:W-:Y:S01]  /*8840*/  SHF.L.U32 R109, R93, 0x10, RZ ;  /* 0x000000105d6d7819 */ /* 0x000fe200000006ff */
[----:B------:R-:W-:Y:S01]  /*8850*/  IMAD R25, R70, R30, RZ ;  /* 0x0000001e46197224 */ /* 0x000fe200078e02ff */
[----:B------:R-:W-:Y:S01]  /*8860*/  PRMT R107, R94, 0x8880, RZ ;  /* 0x000088805e6b7816 */ /* 0x000fe200000000ff */
[C---:B------:R-:W-:Y:S01]  /*8870*/  IMAD R12, R70.reuse, R12, RZ ;  /* 0x0000000c460c7224 */ /* 0x040fe200078e02ff */
[----:B------:R-:W-:Y:S01]  /*8880*/  SHF.R.S32.HI R91, RZ, 0x18, R93 ;  /* 0x00000018ff5b7819 */ /* 0x000fe2000001145d */
[----:B------:R-:W-:Y:S01]  /*8890*/  IMAD R6, R70, R19, RZ ;  /* 0x0000001346067224 */ /* 0x000fe200078e02ff */
[----:B------:R-:W-:Y:S01]  /*88a0*/  SHF.L.U32 R105, R94, 0x10, RZ ;  /* 0x000000105e697819 */ /* 0x000fe200000006ff */
[C---:B------:R-:W-:Y:S01]  /*88b0*/  IMAD R30, R70.reuse, R35, RZ ;  /* 0x00000023461e7224 */ /* 0x040fe200078e02ff */
[C---:B------:R-:W-:Y:S01]  /*88c0*/  PRMT R101, R95.reuse, 0x8880, RZ ;  /* 0x000088805f657816 */ /* 0x040fe200000000ff */
[C---:B------:R-:W-:Y:S01]  /*88d0*/  IMAD R19, R70.reuse, R24, RZ ;  /* 0x0000001846137224 */ /* 0x040fe200078e02ff */
[----:B------:R-:W-:Y:S01]  /*88e0*/  SHF.R.S32.HI R93, RZ, 0x18, R94 ;  /* 0x00000018ff5d7819 */ /* 0x000fe2000001145e */
[C---:B------:R-:W-:Y:S01]  /*88f0*/  IMAD R35, R70.reuse, R40, RZ ;  /* 0x0000002846237224 */ /* 0x040fe200078e02ff */
[----:B------:R-:W-:Y:S01]  /*8900*/  SHF.L.U32 R100, R95, 0x10, RZ ;  /* 0x000000105f647819 */ /* 0x000fe200000006ff */
[----:B------:R-:W-:Y:S01]  /*8910*/  IMAD R13, R70, R13, RZ ;  /* 0x0000000d460d7224 */ /* 0x000fe200078e02ff */
[----:B------:R-:W-:Y:S01]  /*8920*/  PRMT R106, R96, 0x8880, RZ ;  /* 0x00008880606a7816 */ /* 0x000fe200000000ff */
[C---:B------:R-:W-:Y:S01]  /*8930*/  IMAD R24, R70.reuse, R29, RZ ;  /* 0x0000001d46187224 */ /* 0x040fe200078e02ff */
[----:B------:R-:W-:Y:S01]  /*8940*/  SHF.R.S32.HI R73, RZ, 0x18, R96 ;  /* 0x00000018ff497819 */ /* 0x000fe20000011460 */
[C---:B------:R-:W-:Y:S01]  /*8950*/  IMAD R40, R70.reuse, R45, RZ ;  /* 0x0000002d46287224 */ /* 0x040fe200078e02ff */
[----:B------:R-:W-:Y:S01]  /*8960*/  SHF.L.U32 R90, R97, 0x10, RZ ;  /* 0x00000010615a7819 */ /* 0x000fe200000006ff */
[C---:B------:R-:W-:Y:S01]  /*8970*/  IMAD R29, R70.reuse, R34, RZ ;  /* 0x00000022461d7224 */ /* 0x040fe200078e02ff */
[----:B------:R-:W-:Y:S01]  /*8980*/  SHF.R.S32.HI R75, RZ, 0x18, R97 ;  /* 0x00000018ff4b7819 */ /* 0x000fe20000011461 */
[C---:B------:R-:W-:Y:S01]  /*8990*/  IMAD R45, R70.reuse, R50, RZ ;  /* 0x00000032462d7224 */ /* 0x040fe200078e02ff */
[C---:B------:R-:W-:Y:S01]  /*89a0*/  PRMT R80, R99.reuse, 0x8880, RZ ;  /* 0x0000888063507816 */ /* 0x040fe200000000ff */
[C---:B------:R-:W-:Y:S01]  /*89b0*/  IMAD R14, R70.reuse, R14, RZ ;  /* 0x0000000e460e7224 */ /* 0x040fe200078e02ff */
[----:B------:R-:W-:Y:S01]  /*89c0*/  SHF.L.U32 R76, R99, 0x10, RZ ;  /* 0x00000010634c7819 */ /* 0x000fe200000006ff */
[C---:B------:R-:W-:Y:S01]  /*89d0*/  IMAD R34, R70.reuse, R39, RZ ;  /* 0x0000002746227224 */ /* 0x040fe200078e02ff */
[----:B------:R-:W-:Y:S01]  /*89e0*/  SHF.L.U32 R132, R81, 0x8, RZ ;  /* 0x0000000851847819 */ /* 0x000fe200000006ff */
[C---:B------:R-:W-:Y:S01]  /*89f0*/  IMAD R50, R70.reuse, R55, RZ ;  /* 0x0000003746327224 */ /* 0x040fe200078e02ff */
[----:B------:R-:W-:Y:S01]  /*8a00*/  SHF.R.S32.HI R81, RZ, 0x18, R84 ;  /* 0x00000018ff517819 */ /* 0x000fe20000011454 */
[C---:B------:R-:W-:Y:S01]  /*8a10*/  IMAD R39, R70.reuse, R44, RZ ;  /* 0x0000002c46277224 */ /* 0x040fe200078e02ff */
[----:B------:R-:W-:Y:S01]  /*8a20*/  SHF.R.S32.HI R5, RZ, 0x18, R132 ;  /* 0x00000018ff057819 */ /* 0x000fe20000011484 */
[----:B------:R-:W-:Y:S01]  /*8a30*/  IMAD R55, R70, R60, RZ ;  /* 0x0000003c46377224 */ /* 0x000fe200078e02ff */
[----:B------:R-:W-:Y:S01]  /*8a40*/  SHF.L.U32 R84, R98, 0x10, RZ ;  /* 0x0000001062547819 */ /* 0x000fe200000006ff */
[----:B------:R-:W-:Y:S01]  /*8a50*/  IMAD R15, R70, R15, RZ ;  /* 0x0000000f460f7224 */ /* 0x000fe200078e02ff */
[----:B------:R-:W-:Y:S01]  /*8a60*/  SHF.L.U32 R129, R82, 0x8, RZ ;  /* 0x0000000852817819 */ /* 0x000fe200000006ff */
[-C--:B------:R-:W-:Y:S01]  /*8a70*/  IMAD R10, R5, R72.reuse, R10 ;  /* 0x00000048050a7224 */ /* 0x080fe200078e020a */
[----:B------:R-:W-:Y:S01]  /*8a80*/  SHF.L.U32 R126, R83, 0x8, RZ ;  /* 0x00000008537e7819 */ /* 0x000fe200000006ff */
[-C--:B------:R-:W-:Y:S01]  /*8a90*/  IMAD R11, R77, R72.reuse, R11 ;  /* 0x000000484d0b7224 */ /* 0x080fe200078e020b */
[----:B------:R-:W-:Y:S01]  /*8aa0*/  SHF.R.S32.HI R5, RZ, 0x18, R129 ;  /* 0x00000018ff057819 */ /* 0x000fe20000011481 */
[-C--:B------:R-:W-:Y:S01]  /*8ab0*/  IMAD R12, R3, R72.reuse, R12 ;  /* 0x00000048030c7224 */ /* 0x080fe200078e020c */
[----:B------:R-:W-:Y:S01]  /*8ac0*/  SHF.R.S32.HI R83, RZ, 0x18, R85 ;  /* 0x00000018ff537819 */ /* 0x000fe20000011455 */
[----:B------:R-:W-:Y:S01]  /*8ad0*/  IMAD R13, R4, R72, R13 ;  /* 0x00000048040d7224 */ /* 0x000fe200078e020d */
[----:B------:R-:W-:Y:S01]  /*8ae0*/  SHF.L.U32 R120, R85, 0x8, RZ ;  /* 0x0000000855787819 */ /* 0x000fe200000006ff */
[C---:B------:R-:W-:Y:S01]  /*8af0*/  IMAD R44, R70.reuse, R49, RZ ;  /* 0x00000031462c7224 */ /* 0x040fe200078e02ff */
[----:B------:R-:W-:Y:S01]  /*8b00*/  SHF.R.S32.HI R85, RZ, 0x18, R86 ;  /* 0x00000018ff557819 */ /* 0x000fe20000011456 */
[C---:B------:R-:W-:Y:S01]  /*8b10*/  IMAD R60, R70.reuse, R65, RZ ;  /* 0x00000041463c7224 */ /* 0x040fe200078e02ff */
[----:B------:R-:W-:Y:S01]  /*8b20*/  I2IP.S8.S32.SAT R65, R11, R10, RZ ;  /* 0x0000000a0b417239 */ /* 0x000fe200000014ff */
[C---:B------:R-:W-:Y:S01]  /*8b30*/  IMAD R49, R70.reuse, R54, RZ ;  /* 0x0000003646317224 */ /* 0x040fe200078e02ff */
[----:B------:R-:W-:Y:S01]  /*8b40*/  SHF.R.S32.HI R11, RZ, 0x18, R127 ;  /* 0x00000018ff0b7819 */ /* 0x000fe2000001147f */
[----:B------:R-:W-:Y:S01]  /*8b50*/  IMAD R14, R5, R72, R14 ;  /* 0x00000048050e7224 */ /* 0x000fe200078e020e */
[----:B------:R-:W-:Y:S01]  /*8b60*/  I2IP.S8.S32.SAT R65, R9, R8, R65 ;  /* 0x0000000809417239 */ /* 0x000fe20000001441 */
[C---:B------:R-:W-:Y:S01]  /*8b70*/  IMAD R3, R70.reuse, R16, RZ ;  /* 0x0000001046037224 */ /* 0x040fe200078e02ff */
[----:B------:R-:W-:Y:S01]  /*8b80*/  SHF.R.S32.HI R9, RZ, 0x18, R124 ;  /* 0x00000018ff097819 */ /* 0x000fe2000001147c */
[----:B------:R-:W-:Y:S01]  /*8b90*/  IMAD R54, R70, R59, RZ ;  /* 0x0000003b46367224 */ /* 0x000fe200078e02ff */
[----:B------:R-:W-:Y:S01]  /*8ba0*/  SHF.R.S32.HI R8, RZ, 0x18, R123 ;  /* 0x00000018ff087819 */ /* 0x000fe2000001147b */
[----:B------:R-:W-:Y:S01]  /*8bb0*/  IMAD.MOV.U32 R10, RZ, RZ, R128 ;  /* 0x000000ffff0a7224 */ /* 0x000fe200078e0080 */
[----:B------:R-:W-:Y:S01]  /*8bc0*/  SHF.L.U32 R117, R86, 0x8, RZ ;  /* 0x0000000856757819 */ /* 0x000fe200000006ff */
[----:B------:R-:W-:Y:S01]  /*8bd0*/  IMAD R59, R70, R64, RZ ;  /* 0x00000040463b7224 */ /* 0x000fe200078e02ff */
[----:B------:R-:W-:Y:S01]  /*8be0*/  I2IP.S8.S32.SAT R64, R2, R0, R161 ;  /* 0x0000000002407239 */ /* 0x000fe200000014a1 */
[----:B------:R-:W-:Y:S01]  /*8bf0*/  IMAD R15, R78, R72, R15 ;  /* 0x000000484e0f7224 */ /* 0x000fe200078e020f */
[----:B------:R-:W-:Y:S01]  /*8c00*/  MOV R2, R125 ;  /* 0x0000007d00027202 */ /* 0x000fe20000000f00 */
[C---:B------:R-:W-:Y:S01]  /*8c10*/  IMAD R4, R70.reuse, R17, RZ ;  /* 0x0000001146047224 */ /* 0x040fe200078e02ff */
        /* <DEDUP_REMOVED lines=8> */
[----:B------:R-:W-:Y:S01]  /*8ca0*/  MOV R0, R122 ;  /* 0x0000007a00007202 */ /* 0x000fe20000000f00 */
[----:B------:R-:W-:Y:S01]  /*8cb0*/  IMAD R16, R70, R21, RZ ;  /* 0x0000001546107224 */ /* 0x000fe200078e02ff */
[----:B------:R-:W-:Y:S01]  /*8cc0*/  SHF.R.S32.HI R87, RZ, 0x18, R87 ;  /* 0x00000018ff577819 */ /* 0x000fe20000011457 */
[----:B------:R-:W-:Y:S01]  /*8cd0*/  IMAD R6, R79, R72, R6 ;  /* 0x000000484f067224 */ /* 0x000fe200078e0206 */
[----:B------:R-:W-:Y:S01]  /*8ce0*/  SHF.L.U32 R111, R92, 0x8, RZ ;  /* 0x000000085c6f7819 */ /* 0x000fe200000006ff */
[----:B------:R-:W-:Y:S01]  /*8cf0*/  IMAD R17, R70, R22, RZ ;  /* 0x0000001646117224 */ /* 0x000fe200078e02ff */
[----:B------:R-:W-:Y:S01]  /*8d00*/  PRMT R92, R97, 0x8880, RZ ;  /* 0x00008880615c7816 */ /* 0x000fe200000000ff */
[-C--:B------:R-:W-:Y:S01]  /*8d10*/  IMAD R7, R2, R72.reuse, R7 ;  /* 0x0000004802077224 */ /* 0x080fe200078e0207 */
[----:B------:R-:W-:Y:S01]  /*8d20*/  I2IP.S8.S32.SAT R5, R6, R5, RZ ;  /* 0x0000000506057239 */ /* 0x000fe200000014ff */
[----:B------:R-:W-:Y:S01]  /*8d30*/  IMAD R18, R70, R23, RZ ;  /* 0x0000001746127224 */ /* 0x000fe200078e02ff */
[----:B------:R-:W-:Y:S01]  /*8d40*/  SHF.R.S32.HI R2, RZ, 0x18, R120 ;  /* 0x00000018ff027819 */ /* 0x000fe20000011478 */
[-C--:B------:R-:W-:Y:S01]  /*8d50*/  IMAD R16, R9, R72.reuse, R16 ;  /* 0x0000004809107224 */ /* 0x080fe200078e0210 */
[----:B------:R-:W-:Y:S01]  /*8d60*/  SHF.R.S32.HI R9, RZ, 0x18, R121 ;  /* 0x00000018ff097819 */ /* 0x000fe20000011479 */
[----:B------:R-:W-:Y:S01]  /*8d70*/  IMAD R17, R8, R72, R17 ;  /* 0x0000004808117224 */ /* 0x000fe200078e0211 */
[----:B------:R-:W-:Y:S01]  /*8d80*/  SHF.L.U32 R102, R94, 0x8, RZ ;  /* 0x000000085e667819 */ /* 0x000fe200000006ff */
[C---:B------:R-:W-:Y:S01]  /*8d90*/  IMAD R22, R70.reuse, R27, RZ ;  /* 0x0000001b46167224 */ /* 0x040fe200078e02ff */
[----:B------:R-:W-:Y:S01]  /*8da0*/  SHF.L.U32 R94, R95, 0x8, RZ ;  /* 0x000000085f5e7819 */ /* 0x000fe200000006ff */
[----:B------:R-:W-:Y:S01]  /*8db0*/  IMAD R27, R70, R32, RZ ;  /* 0x00000020461b7224 */ /* 0x000fe200078e02ff */
[----:B------:R-:W-:Y:S01]  /*8dc0*/  SHF.R.S32.HI R95, RZ, 0x18, R95 ;  /* 0x00000018ff5f7819 */ /* 0x000fe2000001145f */
[----:B------:R-:W-:Y:S01]  /*8dd0*/  IMAD R18, R81, R72, R18 ;  /* 0x0000004851127224 */ /* 0x000fe200078e0212 */
[----:B------:R-:W-:Y:S01]  /*8de0*/  SHF.L.U32 R103, R96, 0x8, RZ ;  /* 0x0000000860677819 */ /* 0x000fe200000006ff */
[C---:B------:R-:W-:Y:S01]  /*8df0*/  IMAD R32, R70.reuse, R37, RZ ;  /* 0x0000002546207224 */ /* 0x040fe200078e02ff */
[----:B------:R-:W-:Y:S01]  /*8e00*/  SHF.L.U32 R88, R97, 0x8, RZ ;  /* 0x0000000861587819 */ /* 0x000fe200000006ff */
[----:B------:R-:W-:Y:S01]  /*8e10*/  IMAD R21, R70, R26, RZ ;  /* 0x0000001a46157224 */ /* 0x000fe200078e02ff */
[----:B------:R-:W-:Y:S01]  /*8e20*/  I2IP.S8.S32.SAT R17, R18, R17, RZ ;  /* 0x0000001112117239 */ /* 0x000fe200000014ff */
[----:B------:R-:W-:Y:S01]  /*8e30*/  IMAD R37, R70, R42, RZ ;  /* 0x0000002a46257224 */ /* 0x000fe200078e02ff */
[----:B------:R-:W-:Y:S01]  /*8e40*/  SHF.R.S32.HI R97, RZ, 0x18, R98 ;  /* 0x00000018ff617819 */ /* 0x000fe20000011462 */
[----:B------:R-:W-:Y:S01]  /*8e50*/  IMAD R19, R0, R72, R19 ;  /* 0x0000004800137224 */ /* 0x000fe200078e0213 */
[----:B------:R-:W-:Y:S01]  /*8e60*/  I2IP.S8.S32.SAT R16, R16, R7, R17 ;  /* 0x0000000710107239 */ /* 0x000fe20000001411 */
[C---:B------:R-:W-:Y:S01]  /*8e70*/  IMAD R42, R70.reuse, R47, RZ ;  /* 0x0000002f462a7224 */ /* 0x040fe200078e02ff */
[----:B------:R-:W-:Y:S01]  /*8e80*/  MOV R0, R119 ;  /* 0x0000007700007202 */ /* 0x000fe20000000f00 */
[C---:B------:R-:W-:Y:S01]  /*8e90*/  IMAD R47, R70.reuse, R52, RZ ;  /* 0x00000034462f7224 */ /* 0x040fe200078e02ff */
[----:B------:R-:W-:Y:S01]  /*8ea0*/  SHF.L.U32 R74, R99, 0x8, RZ ;  /* 0x00000008634a7819 */ /* 0x000fe200000006ff */
[----:B------:R-:W-:Y:S01]  /*8eb0*/  IMAD R20, R9, R72, R20 ;  /* 0x0000004809147224 */ /* 0x000fe200078e0214 */
[----:B------:R-:W-:Y:S01]  /*8ec0*/  SHF.R.S32.HI R99, RZ, 0x18, R99 ;  /* 0x00000018ff637819 */ /* 0x000fe20000011463 */
[----:B------:R-:W-:Y:S01]  /*8ed0*/  IMAD R52, R70, R57, RZ ;  /* 0x0000003946347224 */ /* 0x000fe200078e02ff */
[----:B------:R-:W-:Y:S01]  /*8ee0*/  IADD3 R68, PT, PT, R68, 0x1, RZ ;  /* 0x0000000144447810 */ /* 0x000fe20007ffe0ff */
[C---:B------:R-:W-:Y:S02]  /*8ef0*/  IMAD R23, R70.reuse, R28, RZ ;  /* 0x0000001c46177224 */ /* 0x040fe400078e02ff */
[----:B------:R-:W-:Y:S02]  /*8f00*/  IMAD R57, R70, R62, RZ ;  /* 0x0000003e46397224 */ /* 0x000fe400078e02ff */
[----:B------:R-:W-:Y:S01]  /*8f10*/  IMAD R21, R2, R72, R21 ;  /* 0x0000004802157224 */ /* 0x000fe200078e0215 */
[----:B------:R-:W-:Y:S01]  /*8f20*/  MOV R2, R116 ;  /* 0x0000007400027202 */ /* 0x000fe20000000f00 */
[----:B------:R-:W-:Y:S01]  /*8f30*/  IMAD R62, R70, R67, RZ ;  /* 0x00000043463e7224 */ /* 0x000fe200078e02ff */
[----:B------:R-:W-:Y:S01]  /*8f40*/  I2IP.S8.S32.SAT R67, R4, R3, R5 ;  /* 0x0000000304437239 */ /* 0x000fe20000001405 */
[-C--:B------:R-:W-:Y:S01]  /*8f50*/  IMAD R22, R83, R72.reuse, R22 ;  /* 0x0000004853167224 */ /* 0x080fe200078e0216 */
[----:B------:R-:W-:Y:S01]  /*8f60*/  SHF.R.S32.HI R3, RZ, 0x18, R118 ;  /* 0x00000018ff037819 */ /* 0x000fe20000011476 */
[-C--:B------:R-:W-:Y:S01]  /*8f70*/  IMAD R23, R0, R72.reuse, R23 ;  /* 0x0000004800177224 */ /* 0x080fe200078e0217 */
[----:B------:R-:W-:Y:S01]  /*8f80*/  SHF.R.S32.HI R0, RZ, 0x18, R117 ;  /* 0x00000018ff007819 */ /* 0x000fe20000011475 */
[----:B------:R-:W-:Y:S01]  /*8f90*/  IMAD R26, R70, R31, RZ ;  /* 0x0000001f461a7224 */ /* 0x000fe200078e02ff */
[----:B------:R-:W-:Y:S01]  /*8fa0*/  I2IP.S8.S32.SAT R17, R22, R21, RZ ;  /* 0x0000001516117239 */ /* 0x000fe200000014ff */
[-C--:B------:R-:W-:Y:S01]  /*8fb0*/  IMAD R24, R3, R72.reuse, R24 ;  /* 0x0000004803187224 */ /* 0x080fe200078e0218 */
[----:B------:R-:W-:Y:S01]  /*8fc0*/  SHF.R.S32.HI R3, RZ, 0x18, R115 ;  /* 0x00000018ff037819 */ /* 0x000fe20000011473 */
[-C--:B------:R-:W-:Y:S01]  /*8fd0*/  IMAD R25, R0, R72.reuse, R25 ;  /* 0x0000004800197224 */ /* 0x080fe200078e0219 */
[----:B------:R-:W-:Y:S01]  /*8fe0*/  I2IP.S8.S32.SAT R17, R20, R19, R17 ;  /* 0x0000001314117239 */ /* 0x000fe20000001411 */
[----:B------:R-:W-:Y:S01]  /*8ff0*/  IMAD R28, R70, R33, RZ ;  /* 0x00000021461c7224 */ /* 0x000fe200078e02ff */
[----:B------:R-:W-:Y:S01]  /*9000*/  SHF.R.S32.HI R4, RZ, 0x18, R114 ;  /* 0x00000018ff047819 */ /* 0x000fe20000011472 */
[-C--:B------:R-:W-:Y:S02]  /*9010*/  IMAD R26, R85, R72.reuse, R26 ;  /* 0x00000048551a7224 */ /* 0x080fe400078e021a */
[----:B------:R-:W-:Y:S01]  /*9020*/  IMAD R27, R2, R72, R27 ;  /* 0x00000048021b7224 */ /* 0x000fe200078e021b */
[----:B------:R-:W-:Y:S01]  /*9030*/  MOV R2, R110 ;  /* 0x0000006e00027202 */ /* 0x000fe20000000f00 */
[----:B------:R-:W-:Y:S01]  /*9040*/  IMAD R28, R3, R72, R28 ;  /* 0x00000048031c7224 */ /* 0x000fe200078e021c */
[----:B------:R-:W-:Y:S01]  /*9050*/  I2IP.S8.S32.SAT R18, R26, R25, RZ ;  /* 0x000000191a127239 */ /* 0x000fe200000014ff */
[----:B------:R-:W-:Y:S01]  /*9060*/  IMAD R31, R70, R36, RZ ;  /* 0x00000024461f7224 */ /* 0x000fe200078e02ff */
[----:B------:R-:W-:Y:S01]  /*9070*/  SHF.R.S32.HI R3, RZ, 0x18, R112 ;  /* 0x00000018ff037819 */ /* 0x000fe20000011470 */
[-C--:B------:R-:W-:Y:S01]  /*9080*/  IMAD R29, R4, R72.reuse, R29 ;  /* 0x00000048041d7224 */ /* 0x080fe200078e021d */
[----:B------:R-:W-:Y:S01]  /*9090*/  I2IP.S8.S32.SAT R18, R24, R23, R18 ;  /* 0x0000001718127239 */ /* 0x000fe20000001412 */
[----:B------:R-:W-:Y:S01]  /*90a0*/  IMAD.MOV.U32 R0, RZ, RZ, R113 ;  /* 0x000000ffff007224 */ /* 0x000fe200078e0071 */
[----:B------:R-:W-:Y:S01]  /*90b0*/  SHF.R.S32.HI R4, RZ, 0x18, R108 ;  /* 0x00000018ff047819 */ /* 0x000fe2000001146c */
[-C--:B------:R-:W-:Y:S02]  /*90c0*/  IMAD R30, R87, R72.reuse, R30 ;  /* 0x00000048571e7224 */ /* 0x080fe400078e021e */
[----:B------:R-:W-:Y:S01]  /*90d0*/  IMAD R31, R0, R72, R31 ;  /* 0x00000048001f7224 */ /* 0x000fe200078e021f */
        /* <DEDUP_REMOVED lines=8> */
[----:B------:R-:W-:Y:S01]  /*9160*/  MOV R0, R107 ;  /* 0x0000006b00007202 */ /* 0x000fe20000000f00 */
[-C--:B------:R-:W-:Y:S02]  /*9170*/  IMAD R34, R89, R72.reuse, R34 ;  /* 0x0000004859227224 */ /* 0x080fe400078e0222 */
[-C--:B------:R-:W-:Y:S01]  /*9180*/  IMAD R35, R2, R72.reuse, R35 ;  /* 0x0000004802237224 */ /* 0x080fe200078e0223 */
[----:B------:R-:W-:Y:S01]  /*9190*/  MOV R2, R101 ;  /* 0x0000006500027202 */ /* 0x000fe20000000f00 */
[----:B------:R-:W-:Y:S01]  /*91a0*/  IMAD R38, R70, R43, RZ ;  /* 0x0000002b46267224 */ /* 0x000fe200078e02ff */
[----:B------:R-:W-:Y:S01]  /*91b0*/  I2IP.S8.S32.SAT R33, R34, R33, RZ ;  /* 0x0000002122217239 */ /* 0x000fe200000014ff */
[-C--:B------:R-:W-:Y:S01]  /*91c0*/  IMAD R36, R3, R72.reuse, R36 ;  /* 0x0000004803247224 */ /* 0x080fe200078e0224 */
[----:B------:R-:W-:Y:S01]  /*91d0*/  SHF.R.S32.HI R3, RZ, 0x18, R105 ;  /* 0x00000018ff037819 */ /* 0x000fe20000011469 */
[-C--:B------:R-:W-:Y:S01]  /*91e0*/  IMAD R37, R4, R72.reuse, R37 ;  /* 0x0000004804257224 */ /* 0x080fe200078e0225 */
[----:B------:R-:W-:Y:S01]  /*91f0*/  I2IP.S8.S32.SAT R32, R32, R31, R33 ;  /* 0x0000001f20207239 */ /* 0x000fe20000001421 */
        /* <DEDUP_REMOVED lines=8> */
[----:B------:R-:W-:Y:S01]  /*9280*/  IMAD R43, R70, R48, RZ ;  /* 0x00000030462b7224 */ /* 0x000fe200078e02ff */
[----:B------:R-:W-:Y:S01]  /*9290*/  I2IP.S8.S32.SAT R33, R36, R35, R37 ;  /* 0x0000002324217239 */ /* 0x000fe20000001425 */
[----:B------:R-:W-:Y:S01]  /*92a0*/  IMAD R41, R0, R72, R41 ;  /* 0x0000004800297224 */ /* 0x000fe200078e0229 */
[----:B------:R-:W-:Y:S01]  /*92b0*/  MOV R0, R106 ;  /* 0x0000006a00007202 */ /* 0x000fe20000000f00 */
[-C--:B------:R-:W-:Y:S02]  /*92c0*/  IMAD R42, R93, R72.reuse, R42 ;  /* 0x000000485d2a7224 */ /* 0x080fe400078e022a */
        /* <DEDUP_REMOVED lines=11> */
[-C--:B------:R-:W-:Y:S02]  /*9380*/  IMAD R47, R0, R72.reuse, R47 ;  /* 0x00000048002f7224 */ /* 0x080fe400078e022f */
[----:B------:R-:W-:Y:S01]  /*9390*/  IMAD R48, R3, R72, R48 ;  /* 0x0000004803307224 */ /* 0x000fe200078e0230 */
[----:B------:R-:W-:Y:S01]  /*93a0*/  SHF.R.S32.HI R3, RZ, 0x18, R90 ;  /* 0x00000018ff037819 */ /* 0x000fe2000001145a */
[----:B------:R-:W-:Y:S01]  /*93b0*/  IMAD R51, R70, R56, RZ ;  /* 0x0000003846337224 */ /* 0x000fe200078e02ff */
[----:B------:R-:W-:Y:S01]  /*93c0*/  I2IP.S8.S32.SAT R35, R46, R45, RZ ;  /* 0x0000002d2e237239 */ /* 0x000fe200000014ff */
[-C--:B------:R-:W-:Y:S01]  /*93d0*/  IMAD R49, R2, R72.reuse, R49 ;  /* 0x0000004802317224 */ /* 0x080fe200078e0231 */
[----:B------:R-:W-:Y:S01]  /*93e0*/  SHF.R.S32.HI R2, RZ, 0x18, R88 ;  /* 0x00000018ff027819 */ /* 0x000fe20000011458 */
[----:B------:R-:W-:Y:S01]  /*93f0*/  IMAD.MOV.U32 R0, RZ, RZ, R92 ;  /* 0x000000ffff007224 */ /* 0x000fe200078e005c */
[----:B------:R-:W-:Y:S01]  /*9400*/  I2IP.S8.S32.SAT R35, R44, R43, R35 ;  /* 0x0000002b2c237239 */ /* 0x000fe20000001423 */
[-C--:B------:R-:W-:Y:S02]  /*9410*/  IMAD R50, R73, R72.reuse, R50 ;  /* 0x0000004849327224 */ /* 0x080fe400078e0232 */
[----:B------:R-:W-:Y:S01]  /*9420*/  IMAD R51, R0, R72, R51 ;  /* 0x0000004800337224 */ /* 0x000fe200078e0233 */
[----:B------:R-:W-:Y:S01]  /*9430*/  MOV R0, R86 ;  /* 0x0000005600007202 */ /* 0x000fe20000000f00 */
[----:B------:R-:W-:Y:S01]  /*9440*/  IMAD R53, R70, R58, RZ ;  /* 0x0000003a46357224 */ /* 0x000fe200078e02ff */
[----:B------:R-:W-:Y:S01]  /*9450*/  I2IP.S8.S32.SAT R49, R50, R49, RZ ;  /* 0x0000003132317239 */ /* 0x000fe200000014ff */
[-C--:B------:R-:W-:Y:S01]  /*9460*/  IMAD R52, R3, R72.reuse, R52 ;  /* 0x0000004803347224 */ /* 0x080fe200078e0234 */
[----:B------:R-:W-:Y:S01]  /*9470*/  SHF.R.S32.HI R3, RZ, 0x18, R84 ;  /* 0x00000018ff037819 */ /* 0x000fe20000011454 */
[----:B------:R-:W-:Y:S01]  /*9480*/  IMAD R53, R2, R72, R53 ;  /* 0x0000004802357224 */ /* 0x000fe200078e0235 */
[----:B------:R-:W-:Y:S01]  /*9490*/  MOV R2, R80 ;  /* 0x0000005000027202 */ /* 0x000fe20000000f00 */
[----:B------:R-:W-:Y:S01]  /*94a0*/  IMAD.SHL.U32 R82, R98, 0x100, RZ ;  /* 0x0000010062527824 */ /* 0x000fe200078e00ff */
[----:B------:R-:W-:Y:S01]  /*94b0*/  I2IP.S8.S32.SAT R48, R48, R47, R49 ;  /* 0x0000002f30307239 */ /* 0x000fe20000001431 */
[----:B------:R-:W-:Y:S02]  /*94c0*/  IMAD R54, R75, R72, R54 ;  /* 0x000000484b367224 */ /* 0x000fe400078e0236 */
[C---:B------:R-:W-:Y:S02]  /*94d0*/  IMAD R56, R70.reuse, R61, RZ ;  /* 0x0000003d46387224 */ /* 0x040fe400078e02ff */
[----:B------:R-:W-:Y:S01]  /*94e0*/  IMAD R61, R70, R66, RZ ;  /* 0x00000042463d7224 */ /* 0x000fe200078e02ff */
[----:B------:R-:W-:Y:S01]  /*94f0*/  I2IP.S8.S32.SAT R66, R13, R12, R14 ;  /* 0x0000000c0d427239 */ /* 0x000fe2000000140e */
[-C--:B------:R-:W-:Y:S01]  /*9500*/  IMAD R55, R0, R72.reuse, R55 ;  /* 0x0000004800377224 */ /* 0x080fe200078e0237 */
[----:B------:R-:W-:Y:S01]  /*9510*/  SHF.R.S32.HI R0, RZ, 0x18, R82 ;  /* 0x00000018ff007819 */ /* 0x000fe20000011452 */
[-C--:B------:R-:W-:Y:S01]  /*9520*/  IMAD R56, R3, R72.reuse, R56 ;  /* 0x0000004803387224 */ /* 0x080fe200078e0238 */
[----:B------:R-:W-:Y:S01]  /*9530*/  I2IP.S8.S32.SAT R49, R54, R53, RZ ;  /* 0x0000003536317239 */ /* 0x000fe200000014ff */
[----:B------:R1:W-:Y:S01]  /*9540*/  STS.128 [R135+UR44+0x6200], R64 ;  /* 0x0062004087007988 */ /* 0x0003e20008000c2c */
[----:B------:R-:W-:Y:S01]  /*9550*/  IMAD R58, R70, R63, RZ ;  /* 0x0000003f463a7224 */ /* 0x000fe200078e02ff */
[----:B------:R-:W-:Y:S01]  /*9560*/  SHF.R.S32.HI R3, RZ, 0x18, R76 ;  /* 0x00000018ff037819 */ /* 0x000fe2000001144c */
[-C--:B------:R-:W-:Y:S01]  /*9570*/  IMAD R57, R0, R72.reuse, R57 ;  /* 0x0000004800397224 */ /* 0x080fe200078e0239 */
[----:B------:R-:W-:Y:S01]  /*9580*/  I2IP.S8.S32.SAT R49, R52, R51, R49 ;  /* 0x0000003334317239 */ /* 0x000fe20000001431 */
[-C--:B------:R-:W-:Y:S02]  /*9590*/  IMAD R58, R97, R72.reuse, R58 ;  /* 0x00000048613a7224 */ /* 0x080fe400078e023a */
[-C--:B------:R-:W-:Y:S01]  /*95a0*/  IMAD R59, R2, R72.reuse, R59 ;  /* 0x00000048023b7224 */ /* 0x080fe200078e023b */
[----:B------:R1:W-:Y:S01]  /*95b0*/  STS.128 [R159+0x6200], R16 ;  /* 0x006200109f007388 */ /* 0x0003e20000000c00 */
[-C--:B------:R-:W-:Y:S01]  /*95c0*/  IMAD R60, R3, R72.reuse, R60 ;  /* 0x00000048033c7224 */ /* 0x080fe200078e023c */
[----:B------:R-:W-:Y:S01]  /*95d0*/  I2IP.S8.S32.SAT R50, R58, R57, RZ ;  /* 0x000000393a327239 */ /* 0x000fe200000014ff */
[-C--:B------:R-:W-:Y:S02]  /*95e0*/  IMAD R61, R4, R72.reuse, R61 ;  /* 0x00000048043d7224 */ /* 0x080fe400078e023d */
[----:B------:R-:W-:Y:S01]  /*95f0*/  IMAD R62, R99, R72, R62 ;  /* 0x00000048633e7224 */ /* 0x000fe200078e023e */
[----:B------:R-:W-:Y:S02]  /*9600*/  I2IP.S8.S32.SAT R50, R56, R55, R50 ;  /* 0x0000003738327239 */ /* 0x000fe40000001432 */
[----:B------:R1:W-:Y:S02]  /*9610*/  STS.128 [R158+0x6200], R32 ;  /* 0x006200209e007388 */ /* 0x0003e40000000c00 */
        /* <DEDUP_REMOVED lines=12> */
[----:B------:R-:W-:Y:S02]  /*96e0*/  UIADD3 UR9, UPT, UPT, UR49, 0x40, URZ ;  /* 0x0000004031097890 */ /* 0x000fe4000fffe0ff */
[----:B------:R-:W-:Y:S01]  /*96f0*/  UIADD3 UR8, UPT, UPT, UR44, 0x6200, URZ ;  /* 0x000062002c087890 */ /* 0x000fe2000fffe0ff */
[----:B------:R-:W-:Y:S01]  /*9700*/  UMOV UR10, UR50 ;  /* 0x00000032000a7c82 */ /* 0x000fe20008000000 */
[----:B------:R-:W-:Y:S01]  /*9710*/  UMOV UR11, UR36 ;  /* 0x00000024000b7c82 */ /* 0x000fe20008000000 */
[----:B--2---:R-:W-:Y:S04]  /*9720*/  UIADD3 UR4, UP0, UPT, UR6, 0x680, URZ ;  /* 0x0000068006047890 */ /* 0x004fe8000ff1e0ff */
[----:B------:R-:W-:Y:S09]  /*9730*/  UIADD3.X UR5, UPT, UPT, URZ, UR7, URZ, UP0, !UPT ;  /* 0x00000007ff057290 */ /* 0x000ff200087fe4ff */
[----:B------:R2:W-:Y:S01]  /*9740*/  UTMASTG.3D [UR8], [UR4] ;  /* 0x00000008040073b5 */ /* 0x0005e20008010000 */
[----:B------:R0:W-:Y:S01]  /*9750*/  UTMACMDFLUSH ;  /* 0x00000000000079b7 */ /* 0x0001e20000000000 */
[----:B--2---:R-:W-:Y:S04]  /*9760*/  DEPBAR.LE SB0, 0x1 ;  /* 0x000080400000791a */ /* 0x004fe80000000000 */
.L_x_134:
[----:B------:R-:W-:Y:S05]  /*9770*/  BSYNC.RECONVERGENT B0 ;  /* 0x0000000000007941 */ /* 0x000fea0003800200 */
.L_x_133:
[----:B------:R-:W-:Y:S01]  /*9780*/  BAR.SYNC.DEFER_BLOCKING 0x1, 0x80 ;  /* 0x0042000000007b1d */ /* 0x000fe20000010000 */
[----:B------:R-:W-:Y:S01]  /*9790*/  ISETP.NE.AND P0, PT, R147, 0x2, PT ;  /* 0x000000029300780c */ /* 0x000fe20003f05270 */
[----:B------:R-:W-:Y:S01]  /*97a0*/  UISETP.NE.AND UP0, UPT, UR45, URZ, UPT ;  /* 0x000000ff2d00728c */ /* 0x000fe2000bf05270 */
[C---:B------:R-:W-:Y:S01]  /*97b0*/  ISETP.NE.AND P1, PT, R68.reuse, 0x4, PT ;  /* 0x000000044400780c */ /* 0x040fe20003f25270 */
[----:B------:R-:W-:Y:S01]  /*97c0*/  UIADD3 UR20, UPT, UPT, UR37, UR62, URZ ;  /* 0x0000003e25147290 */ /* 0x000fe2000fffe0ff */
[----:B------:R-:W-:Y:S01]  /*97d0*/  SEL R2, RZ, 0x1, P0 ;  /* 0x00000001ff027807 */ /* 0x000fe20000000000 */
[----:B------:R-:W-:Y:S01]  /*97e0*/  UIADD3 UR16, UPT, UPT, UR38, UR61, URZ ;  /* 0x0000003d26107290 */ /* 0x000fe2000fffe0ff */
[----:B------:R-:W-:Y:S02]  /*97f0*/  SEL R0, RZ, 0x1, P1 ;  /* 0x00000001ff007807 */ /* 0x000fe40000800000 */
[----:B------:R-:W-:Y:S02]  /*9800*/  LOP3.LUT R149, R149, R2, RZ, 0x3c, !PT ;  /* 0x0000000295957212 */ /* 0x000fe400078e3cff */
[----:B------:R-:W-:Y:S02]  /*9810*/  LOP3.LUT R151, R151, R0, RZ, 0x3c, !PT ;  /* 0x0000000097977212 */ /* 0x000fe400078e3cff */
[----:B------:R-:W-:Y:S02]  /*9820*/  SEL R147, R147, RZ, P0 ;  /* 0x000000ff93937207 */ /* 0x000fe40000000000 */
[----:B------:R-:W-:Y:S01]  /*9830*/  SEL R68, R68, RZ, P1 ;  /* 0x000000ff44447207 */ /* 0x000fe20000800000 */
[----:B------:R-:W-:Y:S01]  /*9840*/  UMOV UR36, UR59 ;  /* 0x0000003b00247c82 */ /* 0x000fe20008000000 */
[----:B------:R-:W-:Y:S05]  /*9850*/  BRA.U UP0, `(.L_x_135) ;  /* 0xffffffc500407547 */ /* 0x000fea000b83ffff */
[----:B------:R-:W-:Y:S05]  /*9860*/  EXIT ;  /* 0x000000000000794d */ /* 0x000fea0003800000 */
.L_x_25:
[----:B---3--:R3:W4:Y:S02]  /*9870*/  SYNCS.PHASECHK.TRANS64.TRYWAIT P0, [R3+URZ+0x1a0], R2 ;  /* 0x0001a002030075a7 */ /* 0x00872400080011ff */
[----:B----4-:R-:W-:Y:S05]  /*9880*/  @!P0 NANOSLEEP.SYNCS 0x989680 ;  /* 0x009896800000895d */ /* 0x010fea0003900000 */
[----:B------:R-:W4:Y:S02]  /*9890*/  @!P0 SYNCS.PHASECHK.TRANS64 P0, [R3+URZ+0x1a0], R2 ;  /* 0x0001a002030085a7 */ /* 0x000f2400080010ff */
[----:B----4-:R-:W-:Y:S05]  /*98a0*/  @!P0 BRA `(.L_x_25) ;  /* 0xfffffffc00f08947 */ /* 0x010fea000383ffff */
[----:B------:R-:W-:Y:S05]  /*98b0*/  BRA `(.L_x_136) ;  /* 0xffffff8400107947 */ /* 0x000fea000383ffff */
.L_x_28:
[----:B--2---:R-:W-:-:S07]  /*98c0*/  MOV R0, UR33 ;  /* 0x0000002100007c02 */ /* 0x004fce0008000f00 */
.L_x_137:
[----:B--2---:R2:W3:Y:S02]  /*98d0*/  SYNCS.PHASECHK.TRANS64.TRYWAIT P0, [R0+URZ+0x80], R3 ;  /* 0x00008003000075a7 */ /* 0x0044e400080011ff */
[----:B---3--:R-:W-:Y:S05]  /*98e0*/  @!P0 NANOSLEEP.SYNCS 0x989680 ;  /* 0x009896800000895d */ /* 0x008fea0003900000 */
[----:B------:R-:W3:Y:S02]  /*98f0*/  @!P0 SYNCS.PHASECHK.TRANS64 P0, [R0+URZ+0x80], R3 ;  /* 0x00008003000085a7 */ /* 0x000ee400080010ff */
[----:B---3--:R-:W-:Y:S05]  /*9900*/  @!P0 BRA `(.L_x_137) ;  /* 0xfffffffc00f08947 */ /* 0x008fea000383ffff */
[----:B------:R-:W-:Y:S05]  /*9910*/  BRA `(.L_x_27) ;  /* 0xffffff8400687947 */ /* 0x000fea000383ffff */
.L_x_35:
[----:B-1----:R-:W-:-:S07]  /*9920*/  MOV R0, UR17 ;  /* 0x0000001100007c02 */ /* 0x002fce0008000f00 */
.L_x_138:
[----:B-1----:R1:W2:Y:S02]  /*9930*/  SYNCS.PHASECHK.TRANS64.TRYWAIT P0, [R0+URZ+0x80], R3 ;  /* 0x00008003000075a7 */ /* 0x0022a400080011ff */
[----:B--2---:R-:W-:Y:S05]  /*9940*/  @!P0 NANOSLEEP.SYNCS 0x989680 ;  /* 0x009896800000895d */ /* 0x004fea0003900000 */
[----:B------:R-:W2:Y:S02]  /*9950*/  @!P0 SYNCS.PHASECHK.TRANS64 P0, [R0+URZ+0x80], R3 ;  /* 0x00008003000085a7 */ /* 0x000ea400080010ff */
[----:B--2---:R-:W-:Y:S05]  /*9960*/  @!P0 BRA `(.L_x_138) ;  /* 0xfffffffc00f08947 */ /* 0x004fea000383ffff */
[----:B------:R-:W-:Y:S05]  /*9970*/  BRA `(.L_x_34) ;  /* 0xffffff88002c7947 */ /* 0x000fea000383ffff */
.L_x_40:
[----:B-1----:R1:W2:Y:S02]  /*9980*/  SYNCS.PHASECHK.TRANS64.TRYWAIT P0, [R3+URZ+0x130], R0 ;  /* 0x00013000030075a7 */ /* 0x0022a400080011ff */
[----:B--2---:R-:W-:Y:S05]  /*9990*/  @!P0 NANOSLEEP.SYNCS 0x989680 ;  /* 0x009896800000895d */ /* 0x004fea0003900000 */
[----:B------:R-:W2:Y:S02]  /*99a0*/  @!P0 SYNCS.PHASECHK.TRANS64 P0, [R3+URZ+0x130], R0 ;  /* 0x00013000030085a7 */ /* 0x000ea400080010ff */
[----:B--2---:R-:W-:Y:S05]  /*99b0*/  @!P0 BRA `(.L_x_40) ;  /* 0xfffffffc00f08947 */ /* 0x004fea000383ffff */
[----:B------:R-:W-:Y:S05]  /*99c0*/  BRA `(.L_x_139) ;  /* 0xffffff8800d87947 */ /* 0x000fea000383ffff */
.L_x_44:
[----:B-1----:R-:W-:-:S07]  /*99d0*/  MOV R0, UR4 ;  /* 0x0000000400007c02 */ /* 0x002fce0008000f00 */
.L_x_140:
[----:B-1----:R1:W2:Y:S02]  /*99e0*/  SYNCS.PHASECHK.TRANS64.TRYWAIT P0, [R0+URZ], R3 ;  /* 0x00000003000075a7 */ /* 0x0022a400080011ff */
[----:B--2---:R-:W-:Y:S05]  /*99f0*/  @!P0 NANOSLEEP.SYNCS 0x989680 ;  /* 0x009896800000895d */ /* 0x004fea0003900000 */
[----:B------:R-:W2:Y:S02]  /*9a00*/  @!P0 SYNCS.PHASECHK.TRANS64 P0, [R0+URZ], R3 ;  /* 0x00000003000085a7 */ /* 0x000ea400080010ff */
[----:B--2---:R-:W-:Y:S05]  /*9a10*/  @!P0 BRA `(.L_x_140) ;  /* 0xfffffffc00f08947 */ /* 0x004fea000383ffff */
[----:B------:R-:W-:Y:S05]  /*9a20*/  BRA `(.L_x_141) ;  /* 0xffffff90007c7947 */ /* 0x000fea000383ffff */
.L_x_45:
[----:B------:R-:W-:-:S07]  /*9a30*/  MOV R0, UR5 ;  /* 0x0000000500007c02 */ /* 0x000fce0008000f00 */
.L_x_142:
[----:B-1----:R1:W2:Y:S02]  /*9a40*/  SYNCS.PHASECHK.TRANS64.TRYWAIT P0, [R0+URZ], R3 ;  /* 0x00000003000075a7 */ /* 0x0022a400080011ff */
[----:B--2---:R-:W-:Y:S05]  /*9a50*/  @!P0 NANOSLEEP.SYNCS 0x989680 ;  /* 0x009896800000895d */ /* 0x004fea0003900000 */
[----:B------:R-:W2:Y:S02]  /*9a60*/  @!P0 SYNCS.PHASECHK.TRANS64 P0, [R0+URZ], R3 ;  /* 0x00000003000085a7 */ /* 0x000ea400080010ff */
[----:B--2---:R-:W-:Y:S05]  /*9a70*/  @!P0 BRA `(.L_x_142) ;  /* 0xfffffffc00f08947 */ /* 0x004fea000383ffff */
[----:B------:R-:W-:Y:S05]  /*9a80*/  BRA `(.L_x_143) ;  /* 0xffffff9000887947 */ /* 0x000fea000383ffff */
.L_x_46:
[----:B------:R-:W-:-:S07]  /*9a90*/  MOV R0, UR5 ;  /* 0x0000000500007c02 */ /* 0x000fce0008000f00 */
.L_x_144:
[----:B-1----:R1:W2:Y:S02]  /*9aa0*/  SYNCS.PHASECHK.TRANS64.TRYWAIT P0, [R0+URZ], R3 ;  /* 0x00000003000075a7 */ /* 0x0022a400080011ff */
[----:B--2---:R-:W-:Y:S05]  /*9ab0*/  @!P0 NANOSLEEP.SYNCS 0x989680 ;  /* 0x009896800000895d */ /* 0x004fea0003900000 */
[----:B------:R-:W2:Y:S02]  /*9ac0*/  @!P0 SYNCS.PHASECHK.TRANS64 P0, [R0+URZ], R3 ;  /* 0x00000003000085a7 */ /* 0x000ea400080010ff */
[----:B--2---:R-:W-:Y:S05]  /*9ad0*/  @!P0 BRA `(.L_x_144) ;  /* 0xfffffffc00f08947 */ /* 0x004fea000383ffff */
[----:B------:R-:W-:Y:S05]  /*9ae0*/  BRA `(.L_x_145) ;  /* 0xffffff9000947947 */ /* 0x000fea000383ffff */
.L_x_47:
[----:B------:R-:W-:-:S07]  /*9af0*/  MOV R0, UR5 ;  /* 0x0000000500007c02 */ /* 0x000fce0008000f00 */
.L_x_146:
[----:B-1----:R1:W2:Y:S02]  /*9b00*/  SYNCS.PHASECHK.TRANS64.TRYWAIT P0, [R0+URZ], R3 ;  /* 0x00000003000075a7 */ /* 0x0022a400080011ff */
[----:B--2---:R-:W-:Y:S05]  /*9b10*/  @!P0 NANOSLEEP.SYNCS 0x989680 ;  /* 0x009896800000895d */ /* 0x004fea0003900000 */
[----:B------:R-:W2:Y:S02]  /*9b20*/  @!P0 SYNCS.PHASECHK.TRANS64 P0, [R0+URZ], R3 ;  /* 0x00000003000085a7 */ /* 0x000ea400080010ff */
[----:B--2---:R-:W-:Y:S05]  /*9b30*/  @!P0 BRA `(.L_x_146) ;  /* 0xfffffffc00f08947 */ /* 0x004fea000383ffff */
[----:B------:R-:W-:Y:S05]  /*9b40*/  BRA `(.L_x_147) ;  /* 0xffffff9000a07947 */ /* 0x000fea000383ffff */
.L_x_48:
[----:B------:R-:W-:-:S07]  /*9b50*/  MOV R0, UR5 ;  /* 0x0000000500007c02 */ /* 0x000fce0008000f00 */
.L_x_148:
[----:B-1----:R1:W2:Y:S02]  /*9b60*/  SYNCS.PHASECHK.TRANS64.TRYWAIT P0, [R0+URZ], R3 ;  /* 0x00000003000075a7 */ /* 0x0022a400080011ff */
[----:B--2---:R-:W-:Y:S05]  /*9b70*/  @!P0 NANOSLEEP.SYNCS 0x989680 ;  /* 0x009896800000895d */ /* 0x004fea0003900000 */
[----:B------:R-:W2:Y:S02]  /*9b80*/  @!P0 SYNCS.PHASECHK.TRANS64 P0, [R0+URZ], R3 ;  /* 0x00000003000085a7 */ /* 0x000ea400080010ff */
[----:B--2---:R-:W-:Y:S05]  /*9b90*/  @!P0 BRA `(.L_x_148) ;  /* 0xfffffffc00f08947 */ /* 0x004fea000383ffff */
[----:B------:R-:W-:Y:S05]  /*9ba0*/  BRA `(.L_x_149) ;  /* 0xffffff9000ac7947 */ /* 0x000fea000383ffff */
.L_x_49:
[----:B------:R-:W-:-:S07]  /*9bb0*/  MOV R0, UR5 ;  /* 0x0000000500007c02 */ /* 0x000fce0008000f00 */
.L_x_150:
[----:B-1----:R1:W2:Y:S02]  /*9bc0*/  SYNCS.PHASECHK.TRANS64.TRYWAIT P0, [R0+URZ], R3 ;  /* 0x00000003000075a7 */ /* 0x0022a400080011ff */
[----:B--2---:R-:W-:Y:S05]  /*9bd0*/  @!P0 NANOSLEEP.SYNCS 0x989680 ;  /* 0x009896800000895d */ /* 0x004fea0003900000 */
[----:B------:R-:W2:Y:S02]  /*9be0*/  @!P0 SYNCS.PHASECHK.TRANS64 P0, [R0+URZ], R3 ;  /* 0x00000003000085a7 */ /* 0x000ea400080010ff */
[----:B--2---:R-:W-:Y:S05]  /*9bf0*/  @!P0 BRA `(.L_x_150) ;  /* 0xfffffffc00f08947 */ /* 0x004fea000383ffff */
[----:B------:R-:W-:Y:S05]  /*9c00*/  BRA `(.L_x_151) ;  /* 0xffffff9000b87947 */ /* 0x000fea000383ffff */
.L_x_50:
[----:B------:R-:W-:-:S07]  /*9c10*/  MOV R0, UR5 ;  /* 0x0000000500007c02 */ /* 0x000fce0008000f00 */
.L_x_152:
[----:B-1----:R1:W2:Y:S02]  /*9c20*/  SYNCS.PHASECHK.TRANS64.TRYWAIT P0, [R0+URZ], R3 ;  /* 0x00000003000075a7 */ /* 0x0022a400080011ff */
[----:B--2---:R-:W-:Y:S05]  /*9c30*/  @!P0 NANOSLEEP.SYNCS 0x989680 ;  /* 0x009896800000895d */ /* 0x004fea0003900000 */
[----:B------:R-:W2:Y:S02]  /*9c40*/  @!P0 SYNCS.PHASECHK.TRANS64 P0, [R0+URZ], R3 ;  /* 0x00000003000085a7 */ /* 0x000ea400080010ff */
[----:B--2---:R-:W-:Y:S05]  /*9c50*/  @!P0 BRA `(.L_x_152) ;  /* 0xfffffffc00f08947 */ /* 0x004fea000383ffff */
[----:B------:R-:W-:Y:S05]  /*9c60*/  BRA `(.L_x_153) ;  /* 0xffffff9000c47947 */ /* 0x000fea000383ffff */
.L_x_51:
[----:B------:R-:W-:-:S07]  /*9c70*/  MOV R0, UR5 ;  /* 0x0000000500007c02 */ /* 0x000fce0008000f00 */
.L_x_154:
[----:B-1----:R1:W2:Y:S02]  /*9c80*/  SYNCS.PHASECHK.TRANS64.TRYWAIT P0, [R0+URZ], R3 ;  /* 0x00000003000075a7 */ /* 0x0022a400080011ff */
[----:B--2---:R-:W-:Y:S05]  /*9c90*/  @!P0 NANOSLEEP.SYNCS 0x989680 ;  /* 0x009896800000895d */ /* 0x004fea0003900000 */
[----:B------:R-:W2:Y:S02]  /*9ca0*/  @!P0 SYNCS.PHASECHK.TRANS64 P0, [R0+URZ], R3 ;  /* 0x00000003000085a7 */ /* 0x000ea400080010ff */
[----:B--2---:R-:W-:Y:S05]  /*9cb0*/  @!P0 BRA `(.L_x_154) ;  /* 0xfffffffc00f08947 */ /* 0x004fea000383ffff */
[----:B------:R-:W-:Y:S05]  /*9cc0*/  BRA `(.L_x_155) ;  /* 0xffffff9000d07947 */ /* 0x000fea000383ffff */
.L_x_52:
[----:B------:R-:W-:-:S07]  /*9cd0*/  MOV R0, UR5 ;  /* 0x0000000500007c02 */ /* 0x000fce0008000f00 */
.L_x_156:
[----:B-1----:R1:W2:Y:S02]  /*9ce0*/  SYNCS.PHASECHK.TRANS64.TRYWAIT P0, [R0+URZ], R3 ;  /* 0x00000003000075a7 */ /* 0x0022a400080011ff */
[----:B--2---:R-:W-:Y:S05]  /*9cf0*/  @!P0 NANOSLEEP.SYNCS 0x989680 ;  /* 0x009896800000895d */ /* 0x004fea0003900000 */
[----:B------:R-:W2:Y:S02]  /*9d00*/  @!P0 SYNCS.PHASECHK.TRANS64 P0, [R0+URZ], R3 ;  /* 0x00000003000085a7 */ /* 0x000ea400080010ff */
[----:B--2---:R-:W-:Y:S05]  /*9d10*/  @!P0 BRA `(.L_x_156) ;  /* 0xfffffffc00f08947 */ /* 0x004fea000383ffff */
[----:B------:R-:W-:Y:S05]  /*9d20*/  BRA `(.L_x_157) ;  /* 0xffffff9000dc7947 */ /* 0x000fea000383ffff */
.L_x_53:
[----:B------:R-:W-:-:S07]  /*9d30*/  MOV R0, UR5 ;  /* 0x0000000500007c02 */ /* 0x000fce0008000f00 */
.L_x_158:
[----:B-1----:R1:W2:Y:S02]  /*9d40*/  SYNCS.PHASECHK.TRANS64.TRYWAIT P0, [R0+URZ], R3 ;  /* 0x00000003000075a7 */ /* 0x0022a400080011ff */
[----:B--2---:R-:W-:Y:S05]  /*9d50*/  @!P0 NANOSLEEP.SYNCS 0x989680 ;  /* 0x009896800000895d */ /* 0x004fea0003900000 */
[----:B------:R-:W2:Y:S02]  /*9d60*/  @!P0 SYNCS.PHASECHK.TRANS64 P0, [R0+URZ], R3 ;  /* 0x00000003000085a7 */ /* 0x000ea400080010ff */
[----:B--2---:R-:W-:Y:S05]  /*9d70*/  @!P0 BRA `(.L_x_158) ;  /* 0xfffffffc00f08947 */ /* 0x004fea000383ffff */
[----:B------:R-:W-:Y:S05]  /*9d80*/  BRA `(.L_x_159) ;  /* 0xffffff9000e87947 */ /* 0x000fea000383ffff */
.L_x_54:
[----:B------:R-:W-:-:S07]  /*9d90*/  MOV R0, UR5 ;  /* 0x0000000500007c02 */ /* 0x000fce0008000f00 */
.L_x_160:
[----:B-1----:R1:W2:Y:S02]  /*9da0*/  SYNCS.PHASECHK.TRANS64.TRYWAIT P0, [R0+URZ], R3 ;  /* 0x00000003000075a7 */ /* 0x0022a400080011ff */
[----:B--2---:R-:W-:Y:S05]  /*9db0*/  @!P0 NANOSLEEP.SYNCS 0x989680 ;  /* 0x009896800000895d */ /* 0x004fea0003900000 */
[----:B------:R-:W2:Y:S02]  /*9dc0*/  @!P0 SYNCS.PHASECHK.TRANS64 P0, [R0+URZ], R3 ;  /* 0x00000003000085a7 */ /* 0x000ea400080010ff */
[----:B--2---:R-:W-:Y:S05]  /*9dd0*/  @!P0 BRA `(.L_x_160) ;  /* 0xfffffffc00f08947 */ /* 0x004fea000383ffff */
[----:B------:R-:W-:Y:S05]  /*9de0*/  BRA `(.L_x_161) ;  /* 0xffffff9000f47947 */ /* 0x000fea000383ffff */
.L_x_55:
[----:B------:R-:W-:-:S07]  /*9df0*/  MOV R0, UR5 ;  /* 0x0000000500007c02 */ /* 0x000fce0008000f00 */
.L_x_162:
[----:B-1----:R1:W2:Y:S02]  /*9e00*/  SYNCS.PHASECHK.TRANS64.TRYWAIT P0, [R0+URZ], R3 ;  /* 0x00000003000075a7 */ /* 0x0022a400080011ff */
[----:B--2---:R-:W-:Y:S05]  /*9e10*/  @!P0 NANOSLEEP.SYNCS 0x989680 ;  /* 0x009896800000895d */ /* 0x004fea0003900000 */
[----:B------:R-:W2:Y:S02]  /*9e20*/  @!P0 SYNCS.PHASECHK.TRANS64 P0, [R0+URZ], R3 ;  /* 0x00000003000085a7 */ /* 0x000ea400080010ff */
[----:B--2---:R-:W-:Y:S05]  /*9e30*/  @!P0 BRA `(.L_x_162) ;  /* 0xfffffffc00f08947 */ /* 0x004fea000383ffff */
[----:B------:R-:W-:Y:S05]  /*9e40*/  BRA `(.L_x_163) ;  /* 0xffffff9400007947 */ /* 0x000fea000383ffff */
.L_x_56:
[----:B------:R-:W-:-:S07]  /*9e50*/  MOV R0, UR5 ;  /* 0x0000000500007c02 */ /* 0x000fce0008000f00 */
.L_x_164:
[----:B-1----:R1:W2:Y:S02]  /*9e60*/  SYNCS.PHASECHK.TRANS64.TRYWAIT P0, [R0+URZ], R3 ;  /* 0x00000003000075a7 */ /* 0x0022a400080011ff */
[----:B--2---:R-:W-:Y:S05]  /*9e70*/  @!P0 NANOSLEEP.SYNCS 0x989680 ;  /* 0x009896800000895d */ /* 0x004fea0003900000 */
[----:B------:R-:W2:Y:S02]  /*9e80*/  @!P0 SYNCS.PHASECHK.TRANS64 P0, [R0+URZ], R3 ;  /* 0x00000003000085a7 */ /* 0x000ea400080010ff */
[----:B--2---:R-:W-:Y:S05]  /*9e90*/  @!P0 BRA `(.L_x_164) ;  /* 0xfffffffc00f08947 */ /* 0x004fea000383ffff */
[----:B------:R-:W-:Y:S05]  /*9ea0*/  BRA `(.L_x_165) ;  /* 0xffffff94000c7947 */ /* 0x000fea000383ffff */
.L_x_57:
[----:B------:R-:W-:-:S07]  /*9eb0*/  MOV R0, UR5 ;  /* 0x0000000500007c02 */ /* 0x000fce0008000f00 */
.L_x_166:
[----:B-1----:R1:W2:Y:S02]  /*9ec0*/  SYNCS.PHASECHK.TRANS64.TRYWAIT P0, [R0+URZ], R3 ;  /* 0x00000003000075a7 */ /* 0x0022a400080011ff */
[----:B--2---:R-:W-:Y:S05]  /*9ed0*/  @!P0 NANOSLEEP.SYNCS 0x989680 ;  /* 0x009896800000895d */ /* 0x004fea0003900000 */
[----:B------:R-:W2:Y:S02]  /*9ee0*/  @!P0 SYNCS.PHASECHK.TRANS64 P0, [R0+URZ], R3 ;  /* 0x00000003000085a7 */ /* 0x000ea400080010ff */
[----:B--2---:R-:W-:Y:S05]  /*9ef0*/  @!P0 BRA `(.L_x_166) ;  /* 0xfffffffc00f08947 */ /* 0x004fea000383ffff */
[----:B------:R-:W-:Y:S05]  /*9f00*/  BRA `(.L_x_167) ;  /* 0xffffff9400187947 */ /* 0x000fea000383ffff */
.L_x_58:
[----:B------:R-:W-:-:S07]  /*9f10*/  MOV R0, UR5 ;  /* 0x0000000500007c02 */ /* 0x000fce0008000f00 */
.L_x_168:
[----:B-1----:R1:W2:Y:S02]  /*9f20*/  SYNCS.PHASECHK.TRANS64.TRYWAIT P0, [R0+URZ], R3 ;  /* 0x00000003000075a7 */ /* 0x0022a400080011ff */
[----:B--2---:R-:W-:Y:S05]  /*9f30*/  @!P0 NANOSLEEP.SYNCS 0x989680 ;  /* 0x009896800000895d */ /* 0x004fea0003900000 */
[----:B------:R-:W2:Y:S02]  /*9f40*/  @!P0 SYNCS.PHASECHK.TRANS64 P0, [R0+URZ], R3 ;  /* 0x00000003000085a7 */ /* 0x000ea400080010ff */
[----:B--2---:R-:W-:Y:S05]  /*9f50*/  @!P0 BRA `(.L_x_168) ;  /* 0xfffffffc00f08947 */ /* 0x004fea000383ffff */
[----:B------:R-:W-:Y:S05]  /*9f60*/  BRA `(.L_x_169) ;  /* 0xffffff9400247947 */ /* 0x000fea000383ffff */
.L_x_61:
[----:B--2---:R2:W3:Y:S02]  /*9f70*/  SYNCS.PHASECHK.TRANS64.TRYWAIT P0, [R2+URZ+0x190], R5 ;  /* 0x00019005020075a7 */ /* 0x0044e400080011ff */
[----:B---3--:R-:W-:Y:S05]  /*9f80*/  @!P0 NANOSLEEP.SYNCS 0x989680 ;  /* 0x009896800000895d */ /* 0x008fea0003900000 */
[----:B------:R-:W3:Y:S02]  /*9f90*/  @!P0 SYNCS.PHASECHK.TRANS64 P0, [R2+URZ+0x190], R5 ;  /* 0x00019005020085a7 */ /* 0x000ee400080010ff */
[----:B---3--:R-:W-:Y:S05]  /*9fa0*/  @!P0 BRA `(.L_x_61) ;  /* 0xfffffffc00f08947 */ /* 0x008fea000383ffff */
[----:B------:R-:W-:Y:S05]  /*9fb0*/  BRA `(.L_x_170) ;  /* 0xffffff9400807947 */ /* 0x000fea000383ffff */
.L_x_62:
[----:B------:R-:W-:-:S07]  /*9fc0*/  MOV R2, UR4 ;  /* 0x0000000400027c02 */ /* 0x000fce0008000f00 */
.L_x_171:
[----:B--2---:R2:W3:Y:S02]  /*9fd0*/  SYNCS.PHASECHK.TRANS64.TRYWAIT P0, [R2+URZ+0x140], R5 ;  /* 0x00014005020075a7 */ /* 0x0044e400080011ff */
[----:B---3--:R-:W-:Y:S05]  /*9fe0*/  @!P0 NANOSLEEP.SYNCS 0x989680 ;  /* 0x009896800000895d */ /* 0x008fea0003900000 */
[----:B------:R-:W3:Y:S02]  /*9ff0*/  @!P0 SYNCS.PHASECHK.TRANS64 P0, [R2+URZ+0x140], R5 ;  /* 0x00014005020085a7 */ /* 0x000ee400080010ff */
[----:B---3--:R-:W-:Y:S05]  /*a000*/  @!P0 BRA `(.L_x_171) ;  /* 0xfffffffc00f08947 */ /* 0x008fea000383ffff */
[----:B------:R-:W-:Y:S05]  /*a010*/  BRA `(.L_x_172) ;  /* 0xffffff9400907947 */ /* 0x000fea000383ffff */
.L_x_63:
[----:B--2---:R2:W3:Y:S02]  /*a020*/  SYNCS.PHASECHK.TRANS64.TRYWAIT P1, [R2+URZ+0x130], R5 ;  /* 0x00013005020075a7 */ /* 0x0044e400080211ff */
[----:B---3--:R-:W-:Y:S05]  /*a030*/  @!P1 NANOSLEEP.SYNCS 0x989680 ;  /* 0x009896800000995d */ /* 0x008fea0003900000 */
[----:B------:R-:W3:Y:S02]  /*a040*/  @!P1 SYNCS.PHASECHK.TRANS64 P1, [R2+URZ+0x130], R5 ;  /* 0x00013005020095a7 */ /* 0x000ee400080210ff */
[----:B---3--:R-:W-:Y:S05]  /*a050*/  @!P1 BRA `(.L_x_63) ;  /* 0xfffffffc00f09947 */ /* 0x008fea000383ffff */
[----:B------:R-:W-:Y:S05]  /*a060*/  BRA `(.L_x_173) ;  /* 0xffffff9400c07947 */ /* 0x000fea000383ffff */
.L_x_66:
[----:B------:R-:W-:-:S07]  /*a070*/  MOV R0, UR4 ;  /* 0x0000000400007c02 */ /* 0x000fce0008000f00 */
.L_x_174:
[----:B--2---:R2:W3:Y:S02]  /*a080*/  SYNCS.PHASECHK.TRANS64.TRYWAIT P0, [R0+URZ+0x140], R3 ;  /* 0x00014003000075a7 */ /* 0x0044e400080011ff */
[----:B---3--:R-:W-:Y:S05]  /*a090*/  @!P0 NANOSLEEP.SYNCS 0x989680 ;  /* 0x009896800000895d */ /* 0x008fea0003900000 */
[----:B------:R-:W3:Y:S02]  /*a0a0*/  @!P0 SYNCS.PHASECHK.TRANS64 P0, [R0+URZ+0x140], R3 ;  /* 0x00014003000085a7 */ /* 0x000ee400080010ff */
[----:B---3--:R-:W-:Y:S05]  /*a0b0*/  @!P0 BRA `(.L_x_174) ;  /* 0xfffffffc00f08947 */ /* 0x008fea000383ffff */
[----:B------:R-:W-:Y:S05]  /*a0c0*/  BRA `(.L_x_65) ;  /* 0xffffff9800147947 */ /* 0x000fea000383ffff */
.L_x_75:
[----:B--2---:R-:W-:-:S04]  /*a0d0*/  MOV R0, UR5 ;  /* 0x0000000500007c02 */ /* 0x004fc80008000f00 */
[----:B------:R2:W3:Y:S03]  /*a0e0*/  SYNCS.PHASECHK.TRANS64.TRYWAIT P0, [R0+URZ+0x8], R7 ;  /* 0x00000807000075a7 */ /* 0x0004e600080011ff */
[----:B---3--:R-:W-:Y:S05]  /*a0f0*/  @!P0 NANOSLEEP.SYNCS 0x989680 ;  /* 0x009896800000895d */ /* 0x008fea0003900000 */
[----:B------:R-:W3:Y:S02]  /*a100*/  @!P0 SYNCS.PHASECHK.TRANS64 P0, [R0+URZ+0x8], R7 ;  /* 0x00000807000085a7 */ /* 0x000ee400080010ff */
[----:B---3--:R-:W-:Y:S05]  /*a110*/  @!P0 BRA `(.L_x_75) ;  /* 0xfffffffc00ec8947 */ /* 0x008fea000383ffff */
[----:B------:R-:W-:Y:S05]  /*a120*/  BRA `(.L_x_74) ;  /* 0xffffff9800c87947 */ /* 0x000fea000383ffff */
.L_x_77:
[----:B------:R-:W-:Y:S01]  /*a130*/  BSSY B0, `(.L_x_175) ;  /* 0x0000006000007945 */ /* 0x000fe20003800000 */
[----:B------:R-:W-:-:S07]  /*a140*/  MOV R15, 0xffffffff ;  /* 0xffffffff000f7802 */ /* 0x000fce0000000f00 */
[----:B-12--5:R-:W-:Y:S05]  /*a150*/  WARPSYNC.COLLECTIVE R15, `(.L_x_176) ;  /* 0x000000000f0c7348 */ /* 0x026fea0003c00000 */
[----:B------:R-:W-:Y:S02]  /*a160*/  ELECT P6, UR79, PT ;  /* 0x00000000004f782f */ /* 0x000fe400038c0000 */
[----:B------:R-:W-:Y:S01]  /*a170*/  MOV R14, UR79 ;  /* 0x0000004f000e7c02 */ /* 0x000fe20008000f00 */
[----:B-12--5:R-:W-:Y:S10]  /*a180*/  ENDCOLLECTIVE ;  /* 0x000000000000791b */ /* 0x026ff40003800000 */
.L_x_176:
[----:B------:R-:W-:Y:S05]  /*a190*/  BSYNC B0 ;  /* 0x0000000000007941 */ /* 0x000fea0003800000 */
.L_x_175:
[----:B------:R-:W-:Y:S01]  /*a1a0*/  PLOP3.LUT P0, PT, P6, PT, PT, 0x80, 0x8 ;  /* 0x000000000008781c */ /* 0x000fe2000370f070 */
[----:B------:R-:W-:-:S12]  /*a1b0*/  BRA `(.L_x_177) ;  /* 0xffffff9800f47947 */ /* 0x000fd8000383ffff */
.L_x_79:
[----:B--2---:R-:W-:-:S04]  /*a1c0*/  MOV R0, UR5 ;  /* 0x0000000500007c02 */ /* 0x004fc80008000f00 */
[----:B------:R2:W3:Y:S03]  /*a1d0*/  SYNCS.PHASECHK.TRANS64.TRYWAIT P0, [R0+URZ+0x8], R5 ;  /* 0x00000805000075a7 */ /* 0x0004e600080011ff */
[----:B---3--:R-:W-:Y:S05]  /*a1e0*/  @!P0 NANOSLEEP.SYNCS 0x989680 ;  /* 0x009896800000895d */ /* 0x008fea0003900000 */
[----:B------:R-:W3:Y:S02]  /*a1f0*/  @!P0 SYNCS.PHASECHK.TRANS64 P0, [R0+URZ+0x8], R5 ;  /* 0x00000805000085a7 */ /* 0x000ee400080010ff */
[----:B---3--:R-:W-:Y:S05]  /*a200*/  @!P0 BRA `(.L_x_79) ;  /* 0xfffffffc00ec8947 */ /* 0x008fea000383ffff */
[----:B------:R-:W-:Y:S05]  /*a210*/  BRA `(.L_x_78) ;  /* 0xffffff9800f87947 */ /* 0x000fea000383ffff */
.L_x_80:
[----:B-1----:R1:W2:Y:S02]  /*a220*/  SYNCS.PHASECHK.TRANS64.TRYWAIT P0, [R0+URZ+0x130], R5 ;  /* 0x00013005000075a7 */ /* 0x0022a400080011ff */
[----:B--2---:R-:W-:Y:S05]  /*a230*/  @!P0 NANOSLEEP.SYNCS 0x989680 ;  /* 0x009896800000895d */ /* 0x004fea0003900000 */
[----:B------:R-:W2:Y:S02]  /*a240*/  @!P0 SYNCS.PHASECHK.TRANS64 P0, [R0+URZ+0x130], R5 ;  /* 0x00013005000085a7 */ /* 0x000ea400080010ff */
[----:B--2---:R-:W-:Y:S05]  /*a250*/  @!P0 BRA `(.L_x_80) ;  /* 0xfffffffc00f08947 */ /* 0x004fea000383ffff */
[----:B------:R-:W-:Y:S05]  /*a260*/  BRA `(.L_x_178) ;  /* 0xffffff9c00d47947 */ /* 0x000fea000383ffff */
.L_x_82:
[----:B------:R-:W-:-:S07]  /*a270*/  MOV R0, UR23 ;  /* 0x0000001700007c02 */ /* 0x000fce0008000f00 */
.L_x_179:
[----:B-1----:R1:W2:Y:S02]  /*a280*/  SYNCS.PHASECHK.TRANS64.TRYWAIT P0, [R0+URZ+0x170], R5 ;  /* 0x00017005000075a7 */ /* 0x0022a400080011ff */
[----:B--2---:R-:W-:Y:S05]  /*a290*/  @!P0 NANOSLEEP.SYNCS 0x989680 ;  /* 0x009896800000895d */ /* 0x004fea0003900000 */
[----:B------:R-:W2:Y:S02]  /*a2a0*/  @!P0 SYNCS.PHASECHK.TRANS64 P0, [R0+URZ+0x170], R5 ;  /* 0x00017005000085a7 */ /* 0x000ea400080010ff */
[----:B--2---:R-:W-:Y:S05]  /*a2b0*/  @!P0 BRA `(.L_x_179) ;  /* 0xfffffffc00f08947 */ /* 0x004fea000383ffff */
[----:B------:R-:W-:Y:S05]  /*a2c0*/  BRA `(.L_x_180) ;  /* 0xffffffa000207947 */ /* 0x000fea000383ffff */
.L_x_85:
[----:B------:R-:W-:Y:S07]  /*a2d0*/  MOV R0, UR5 ;  /* 0x0000000500007c02 */ /* 0x000fee0008000f00 */
.L_x_181:
[----:B-1----:R1:W2:Y:S02]  /*a2e0*/  SYNCS.PHASECHK.TRANS64.TRYWAIT P0, [R0+URZ], R5 ;  /* 0x00000005000075a7 */ /* 0x0022a400080011ff */
[----:B--2---:R-:W-:Y:S05]  /*a2f0*/  @!P0 NANOSLEEP.SYNCS 0x989680 ;  /* 0x009896800000895d */ /* 0x004fea0003900000 */
[----:B------:R-:W2:Y:S02]  /*a300*/  @!P0 SYNCS.PHASECHK.TRANS64 P0, [R0+URZ], R5 ;  /* 0x00000005000085a7 */ /* 0x000ea400080010ff */
[----:B--2---:R-:W-:Y:S05]  /*a310*/  @!P0 BRA `(.L_x_181) ;  /* 0xfffffffc00f08947 */ /* 0x004fea000383ffff */
[----:B------:R-:W-:Y:S05]  /*a320*/  BRA `(.L_x_84) ;  /* 0xffffffa000347947 */ /* 0x000fea000383ffff */
.L_x_89:
[----:B-1----:R-:W-:-:S07]  /*a330*/  MOV R0, UR4 ;  /* 0x0000000400007c02 */ /* 0x002fce0008000f00 */
.L_x_182:
[----:B-1----:R1:W2:Y:S02]  /*a340*/  SYNCS.PHASECHK.TRANS64.TRYWAIT P0, [R0+URZ], R3 ;  /* 0x00000003000075a7 */ /* 0x0022a400080011ff */
[----:B--2---:R-:W-:Y:S05]  /*a350*/  @!P0 NANOSLEEP.SYNCS 0x989680 ;  /* 0x009896800000895d */ /* 0x004fea0003900000 */
[----:B------:R-:W2:Y:S02]  /*a360*/  @!P0 SYNCS.PHASECHK.TRANS64 P0, [R0+URZ], R3 ;  /* 0x00000003000085a7 */ /* 0x000ea400080010ff */
[----:B--2---:R-:W-:Y:S05]  /*a370*/  @!P0 BRA `(.L_x_182) ;  /* 0xfffffffc00f08947 */ /* 0x004fea000383ffff */
[----:B------:R-:W-:Y:S05]  /*a380*/  BRA `(.L_x_183) ;  /* 0xffffffa400007947 */ /* 0x000fea000383ffff */
.L_x_90:
[----:B------:R-:W-:-:S07]  /*a390*/  MOV R0, UR5 ;  /* 0x0000000500007c02 */ /* 0x000fce0008000f00 */
.L_x_184:
[----:B-1----:R1:W2:Y:S02]  /*a3a0*/  SYNCS.PHASECHK.TRANS64.TRYWAIT P0, [R0+URZ], R3 ;  /* 0x00000003000075a7 */ /* 0x0022a400080011ff */
[----:B--2---:R-:W-:Y:S05]  /*a3b0*/  @!P0 NANOSLEEP.SYNCS 0x989680 ;  /* 0x009896800000895d */ /* 0x004fea0003900000 */
[----:B------:R-:W2:Y:S02]  /*a3c0*/  @!P0 SYNCS.PHASECHK.TRANS64 P0, [R0+URZ], R3 ;  /* 0x00000003000085a7 */ /* 0x000ea400080010ff */
[----:B--2---:R-:W-:Y:S05]  /*a3d0*/  @!P0 BRA `(.L_x_184) ;  /* 0xfffffffc00f08947 */ /* 0x004fea000383ffff */
[----:B------:R-:W-:Y:S05]  /*a3e0*/  BRA `(.L_x_185) ;  /* 0xffffffa4000c7947 */ /* 0x000fea000383ffff */
.L_x_91:
[----:B------:R-:W-:-:S07]  /*a3f0*/  MOV R0, UR5 ;  /* 0x0000000500007c02 */ /* 0x000fce0008000f00 */
.L_x_186:
[----:B-1----:R1:W2:Y:S02]  /*a400*/  SYNCS.PHASECHK.TRANS64.TRYWAIT P0, [R0+URZ], R3 ;  /* 0x00000003000075a7 */ /* 0x0022a400080011ff */
[----:B--2---:R-:W-:Y:S05]  /*a410*/  @!P0 NANOSLEEP.SYNCS 0x989680 ;  /* 0x009896800000895d */ /* 0x004fea0003900000 */
[----:B------:R-:W2:Y:S02]  /*a420*/  @!P0 SYNCS.PHASECHK.TRANS64 P0, [R0+URZ], R3 ;  /* 0x00000003000085a7 */ /* 0x000ea400080010ff */
[----:B--2---:R-:W-:Y:S05]  /*a430*/  @!P0 BRA `(.L_x_186) ;  /* 0xfffffffc00f08947 */ /* 0x004fea000383ffff */
[----:B------:R-:W-:Y:S05]  /*a440*/  BRA `(.L_x_187) ;  /* 0xffffffa400187947 */ /* 0x000fea000383ffff */
.L_x_94:
[----:B------:R-:W-:-:S07]  /*a450*/  MOV R0, UR17 ;  /* 0x0000001100007c02 */ /* 0x000fce0008000f00 */
.L_x_188:
[----:B-1----:R1:W2:Y:S02]  /*a460*/  SYNCS.PHASECHK.TRANS64.TRYWAIT P1, [R0+URZ+0x1b0], R3 ;  /* 0x0001b003000075a7 */ /* 0x0022a400080211ff */
[----:B--2---:R-:W-:Y:S05]  /*a470*/  @!P1 NANOSLEEP.SYNCS 0x989680 ;  /* 0x009896800000995d */ /* 0x004fea0003900000 */
[----:B------:R-:W2:Y:S02]  /*a480*/  @!P1 SYNCS.PHASECHK.TRANS64 P1, [R0+URZ+0x1b0], R3 ;  /* 0x0001b003000095a7 */ /* 0x000ea400080210ff */
[----:B--2---:R-:W-:Y:S05]  /*a490*/  @!P1 BRA `(.L_x_188) ;  /* 0xfffffffc00f09947 */ /* 0x004fea000383ffff */
[----:B------:R-:W-:Y:S05]  /*a4a0*/  BRA `(.L_x_189) ;  /* 0xffffffa400647947 */ /* 0x000fea000383ffff */
.L_x_99:
[----:B---3--:R3:W4:Y:S02]  /*a4b0*/  SYNCS.PHASECHK.TRANS64.TRYWAIT P0, [R12+URZ+0x130], R9 ;  /* 0x000130090c0075a7 */ /* 0x00872400080011ff */
[----:B----4-:R-:W-:Y:S05]  /*a4c0*/  @!P0 NANOSLEEP.SYNCS 0x989680 ;  /* 0x009896800000895d */ /* 0x010fea0003900000 */
[----:B------:R-:W4:Y:S02]  /*a4d0*/  @!P0 SYNCS.PHASECHK.TRANS64 P0, [R12+URZ+0x130], R9 ;  /* 0x000130090c0085a7 */ /* 0x000f2400080010ff */
[----:B----4-:R-:W-:Y:S05]  /*a4e0*/  @!P0 BRA `(.L_x_99) ;  /* 0xfffffffc00f08947 */ /* 0x010fea000383ffff */
[----:B------:R-:W-:Y:S05]  /*a4f0*/  BRA `(.L_x_190) ;  /* 0xffffffa800847947 */ /* 0x000fea000383ffff */
.L_x_102:
[----:B------:R-:W-:Y:S07]  /*a500*/  MOV R0, UR21 ;  /* 0x0000001500007c02 */ /* 0x000fee0008000f00 */
.L_x_191:
[----:B-1----:R1:W3:Y:S02]  /*a510*/  SYNCS.PHASECHK.TRANS64.TRYWAIT P2, [R0+URZ+0x128], R11 ;  /* 0x0001280b000075a7 */ /* 0x0022e400080411ff */
[----:B---3--:R-:W-:Y:S05]  /*a520*/  @!P2 NANOSLEEP.SYNCS 0x989680 ;  /* 0x009896800000a95d */ /* 0x008fea0003900000 */
[----:B------:R-:W3:Y:S02]  /*a530*/  @!P2 SYNCS.PHASECHK.TRANS64 P2, [R0+URZ+0x128], R11 ;  /* 0x0001280b0000a5a7 */ /* 0x000ee400080410ff */
[----:B---3--:R-:W-:Y:S05]  /*a540*/  @!P2 BRA `(.L_x_191) ;  /* 0xfffffffc00f0a947 */ /* 0x008fea000383ffff */
[----:B------:R-:W-:Y:S05]  /*a550*/  BRA `(.L_x_101) ;  /* 0xffffffac00ec7947 */ /* 0x000fea000383ffff */
.L_x_105:
[----:B---3--:R-:W-:Y:S07]  /*a560*/  MOV R0, UR21 ;  /* 0x0000001500007c02 */ /* 0x008fee0008000f00 */
.L_x_192:
[----:B-1----:R1:W3:Y:S02]  /*a570*/  SYNCS.PHASECHK.TRANS64.TRYWAIT P0, [R0+URZ+0x110], R9 ;  /* 0x00011009000075a7 */ /* 0x0022e400080011ff */
[----:B---3--:R-:W-:Y:S05]  /*a580*/  @!P0 NANOSLEEP.SYNCS 0x989680 ;  /* 0x009896800000895d */ /* 0x008fea0003900000 */
[----:B------:R-:W3:Y:S02]  /*a590*/  @!P0 SYNCS.PHASECHK.TRANS64 P0, [R0+URZ+0x110], R9 ;  /* 0x00011009000085a7 */ /* 0x000ee400080010ff */
[----:B---3--:R-:W-:Y:S05]  /*a5a0*/  @!P0 BRA `(.L_x_192) ;  /* 0xfffffffc00f08947 */ /* 0x008fea000383ffff */
[----:B------:R-:W-:Y:S05]  /*a5b0*/  BRA `(.L_x_193) ;  /* 0xffffffb000487947 */ /* 0x000fea000383ffff */
.L_x_106:
[----:B------:R-:W-:Y:S07]  /*a5c0*/  MOV R0, UR21 ;  /* 0x0000001500007c02 */ /* 0x000fee0008000f00 */
.L_x_194:
[----:B-1----:R1:W3:Y:S02]  /*a5d0*/  SYNCS.PHASECHK.TRANS64.TRYWAIT P0, [R0+URZ+0x118], R9 ;  /* 0x00011809000075a7 */ /* 0x0022e400080011ff */
[----:B---3--:R-:W-:Y:S05]  /*a5e0*/  @!P0 NANOSLEEP.SYNCS 0x989680 ;  /* 0x009896800000895d */ /* 0x008fea0003900000 */
[----:B------:R-:W3:Y:S02]  /*a5f0*/  @!P0 SYNCS.PHASECHK.TRANS64 P0, [R0+URZ+0x118], R9 ;  /* 0x00011809000085a7 */ /* 0x000ee400080010ff */
[----:B---3--:R-:W-:Y:S05]  /*a600*/  @!P0 BRA `(.L_x_194) ;  /* 0xfffffffc00f08947 */ /* 0x008fea000383ffff */
[----:B------:R-:W-:Y:S05]  /*a610*/  BRA `(.L_x_195) ;  /* 0xffffffb000847947 */ /* 0x000fea000383ffff */
.L_x_108:
[----:B------:R-:W-:-:S07]  /*a620*/  MOV R0, UR21 ;  /* 0x0000001500007c02 */ /* 0x000fce0008000f00 */
.L_x_196:
[----:B-1----:R1:W4:Y:S02]  /*a630*/  SYNCS.PHASECHK.TRANS64.TRYWAIT P0, [R0+URZ+0x110], R3 ;  /* 0x00011003000075a7 */ /* 0x00232400080011ff */
[----:B----4-:R-:W-:Y:S05]  /*a640*/  @!P0 NANOSLEEP.SYNCS 0x989680 ;  /* 0x009896800000895d */ /* 0x010fea0003900000 */
[----:B------:R-:W4:Y:S02]  /*a650*/  @!P0 SYNCS.PHASECHK.TRANS64 P0, [R0+URZ+0x110], R3 ;  /* 0x00011003000085a7 */ /* 0x000f2400080010ff */
[----:B----4-:R-:W-:Y:S05]  /*a660*/  @!P0 BRA `(.L_x_196) ;  /* 0xfffffffc00f08947 */ /* 0x010fea000383ffff */
[----:B------:R-:W-:Y:S05]  /*a670*/  BRA `(.L_x_197) ;  /* 0xffffffb000f47947 */ /* 0x000fea000383ffff */
.L_x_110:
[----:B--2---:R2:W4:Y:S02]  /*a680*/  SYNCS.PHASECHK.TRANS64.TRYWAIT P0, [R3+URZ+0x130], R0 ;  /* 0x00013000030075a7 */ /* 0x00452400080011ff */
[----:B----4-:R-:W-:Y:S05]  /*a690*/  @!P0 NANOSLEEP.SYNCS 0x989680 ;  /* 0x009896800000895d */ /* 0x010fea0003900000 */
[----:B------:R-:W4:Y:S02]  /*a6a0*/  @!P0 SYNCS.PHASECHK.TRANS64 P0, [R3+URZ+0x130], R0 ;  /* 0x00013000030085a7 */ /* 0x000f2400080010ff */
[----:B----4-:R-:W-:Y:S05]  /*a6b0*/  @!P0 BRA `(.L_x_110) ;  /* 0xfffffffc00f08947 */ /* 0x010fea000383ffff */
[----:B------:R-:W-:Y:S05]  /*a6c0*/  BRA `(.L_x_198) ;  /* 0xffffffb400b87947 */ /* 0x000fea000383ffff */
.L_x_121:
[----:B-1----:R1:W2:Y:S02]  /*a6d0*/  SYNCS.PHASECHK.TRANS64.TRYWAIT P1, [R3+URZ+0x100], R0 ;  /* 0x00010000030075a7 */ /* 0x0022a400080211ff */
[----:B--2---:R-:W-:Y:S05]  /*a6e0*/  @!P1 NANOSLEEP.SYNCS 0x989680 ;  /* 0x009896800000995d */ /* 0x004fea0003900000 */
[----:B------:R-:W2:Y:S02]  /*a6f0*/  @!P1 SYNCS.PHASECHK.TRANS64 P1, [R3+URZ+0x100], R0 ;  /* 0x00010000030095a7 */ /* 0x000ea400080210ff */
[----:B--2---:R-:W-:Y:S05]  /*a700*/  @!P1 BRA `(.L_x_121) ;  /* 0xfffffffc00f09947 */ /* 0x004fea000383ffff */
[----:B------:R-:W-:Y:S05]  /*a710*/  BRA `(.L_x_120) ;  /* 0xffffffc400247947 */ /* 0x000fea000383ffff */
.L_x_123:
[----:B-1----:R1:W3:Y:S02]  /*a720*/  SYNCS.PHASECHK.TRANS64.TRYWAIT P0, [R146+URZ+0x150], R5 ;  /* 0x00015005920075a7 */ /* 0x0022e400080011ff */
[----:B---3--:R-:W-:Y:S05]  /*a730*/  @!P0 NANOSLEEP.SYNCS 0x989680 ;  /* 0x009896800000895d */ /* 0x008fea0003900000 */
[----:B------:R-:W3:Y:S02]  /*a740*/  @!P0 SYNCS.PHASECHK.TRANS64 P0, [R146+URZ+0x150], R5 ;  /* 0x00015005920085a7 */ /* 0x000ee400080010ff */
[----:B---3--:R-:W-:Y:S05]  /*a750*/  @!P0 BRA `(.L_x_123) ;  /* 0xfffffffc00f08947 */ /* 0x008fea000383ffff */
[----:B------:R-:W-:Y:S05]  /*a760*/  BRA `(.L_x_122) ;  /* 0xffffffc400807947 */ /* 0x000fea000383ffff */
.L_x_131:
[----:B--2---:R2:W3:Y:S02]  /*a770*/  SYNCS.PHASECHK.TRANS64.TRYWAIT P0, [R114+URZ+0x100], R3 ;  /* 0x00010003720075a7 */ /* 0x0044e400080011ff */
[----:B---3--:R-:W-:Y:S05]  /*a780*/  @!P0 NANOSLEEP.SYNCS 0x989680 ;  /* 0x009896800000895d */ /* 0x008fea0003900000 */
[----:B------:R-:W3:Y:S02]  /*a790*/  @!P0 SYNCS.PHASECHK.TRANS64 P0, [R114+URZ+0x100], R3 ;  /* 0x00010003720085a7 */ /* 0x000ee400080010ff */
[----:B---3--:R-:W-:Y:S05]  /*a7a0*/  @!P0 BRA `(.L_x_131) ;  /* 0xfffffffc00f08947 */ /* 0x008fea000383ffff */
[----:B------:R-:W-:Y:S05]  /*a7b0*/  BRA `(.L_x_130) ;  /* 0xffffffd800847947 */ /* 0x000fea000383ffff */
        .weak           $__internal_0_$__cuda_sm10x_tcgen05_guardrail_trap_col_being_dealloced_not_returned_by_alloc
        .type           $__internal_0_$__cuda_sm10x_tcgen05_guardrail_trap_col_being_dealloced_not_returned_by_alloc,@function
        .size           $__internal_0_$__cuda_sm10x_tcgen05_guardrail_trap_col_being_dealloced_not_returned_by_alloc,($__internal_1_$__cuda_sm10x_tcgen05_guardrail_trap_phase_invalid_during_alloc - $__internal_0_$__cuda_sm10x_tcgen05_guardrail_trap_col_being_dealloced_not_returned_by_alloc)
$__internal_0_$__cuda_sm10x_tcgen05_guardrail_trap_col_being_dealloced_not_returned_by_alloc:
[----:B------:R-:W-:Y:S05]  /*a7c0*/  BPT.TRAP 0x1 ;  /* 0x000000040000795c */ /* 0x000fea0000300000 */
[----:B------:R-:W-:-:S04]  /*a7d0*/  HFMA2 R3, -RZ, RZ, 0, 0 ;  /* 0x00000000ff037431 */ /* 0x000fc800000001ff */
[----:B------:R-:W-:Y:S05]  /*a7e0*/  RET.REL.NODEC R2 `(_ZN7cutlass13device_kernelINS_4gemm6kernel13GemmUniversalIN4cute5tupleIJiiiiEEENS1_10collective13CollectiveMmaINS1_35MainloopSm100TmaUmmaWarpSpecializedILi16ELi2ELi4ENS5_IJNS4_1CILi4EEENSA_ILi2EEENSA_ILi1EEEEEEEENS5_IJNSA_ILi256EEENSA_ILi128EEENSA_ILi64EEEEEEaNS5_IJlSD_lEEEaSK_NS4_8TiledMMAINS4_8MMA_AtomIJNS4_21SM100_MMA_S8_2x1SM_SSIaaiLi256ELi128ELNS4_4UMMA5MajorE0ELSP_0ELNSO_8SaturateE0EEEEEENS4_6LayoutINS5_IJSD_SD_SD_EEENS5_IJNSA_ILi0EEESV_SV_EEEEENS5_IJNS4_10UnderscoreESY_SY_EEEEENS4_28SM100_TMA_2SM_LOAD_MULTICASTENS4_14ComposedLayoutINS4_7SwizzleILi2ELi4ELi3EEENS4_18smem_ptr_flag_bitsILi8EEENST_INS5_IJNSA_ILi8EEESI_EEENS5_IJSI_SD_EEEEEEEvNS4_8identityES11_S1B_vS1C_EENS_8epilogue10collective18CollectiveEpilogueINS1E_23Sm100TmaWarpSpecializedILi2ELi2ELi64ELb0ELb0EEEJNS5_IJSH_SH_SI_EEENS5_IJNST_ISH_SD_EENST_ISI_SD_EEEEEaSK_aSK_NS1E_6fusion15FusionCallbacksIS1I_NS1N_17LinearCombinationIaiaiLNS_15FloatRoundStyleE2EEES1J_S1M_JEEENS4_5SM1004TMEM4LOAD26SM100_TMEM_LOAD_32dp32b64xENS4_13SM90_TMA_LOADES1B_NS4_39AutoVectorizingCopyWithAssumedAlignmentILi128EEENS4_14SM90_TMA_STOREES1B_S1Z_S1Z_EEEvvEEEEvNT_6ParamsE) ;  /* 0xffffff5802047950 */ /* 0x000fea0003c3ffff */
        .weak           $__internal_1_$__cuda_sm10x_tcgen05_guardrail_trap_phase_invalid_during_alloc
        .type           $__internal_1_$__cuda_sm10x_tcgen05_guardrail_trap_phase_invalid_during_alloc,@function
        .size           $__internal_1_$__cuda_sm10x_tcgen05_guardrail_trap_phase_invalid_during_alloc,($__internal_2_$__cuda_sm10x_tcgen05_guardrail_trap_unallocated_columns_being_dealloced - $__internal_1_$__cuda_sm10x_tcgen05_guardrail_trap_phase_invalid_during_alloc)
$__internal_1_$__cuda_sm10x_tcgen05_guardrail_trap_phase_invalid_during_alloc:
[----:B------:R-:W-:Y:S05]  /*a7f0*/  BPT.TRAP 0x1 ;  /* 0x000000040000795c */ /* 0x000fea0000300000 */
[----:B------:R-:W-:-:S04]  /*a800*/  MOV R5, 0x0 ;  /* 0x0000000000057802 */ /* 0x000fc80000000f00 */
[----:B------:R-:W-:Y:S05]  /*a810*/  RET.REL.NODEC R4 `(_ZN7cutlass13device_kernelINS_4gemm6kernel13GemmUniversalIN4cute5tupleIJiiiiEEENS1_10collective13CollectiveMmaINS1_35MainloopSm100TmaUmmaWarpSpecializedILi16ELi2ELi4ENS5_IJNS4_1CILi4EEENSA_ILi2EEENSA_ILi1EEEEEEEENS5_IJNSA_ILi256EEENSA_ILi128EEENSA_ILi64EEEEEEaNS5_IJlSD_lEEEaSK_NS4_8TiledMMAINS4_8MMA_AtomIJNS4_21SM100_MMA_S8_2x1SM_SSIaaiLi256ELi128ELNS4_4UMMA5MajorE0ELSP_0ELNSO_8SaturateE0EEEEEENS4_6LayoutINS5_IJSD_SD_SD_EEENS5_IJNSA_ILi0EEESV_SV_EEEEENS5_IJNS4_10UnderscoreESY_SY_EEEEENS4_28SM100_TMA_2SM_LOAD_MULTICASTENS4_14ComposedLayoutINS4_7SwizzleILi2ELi4ELi3EEENS4_18smem_ptr_flag_bitsILi8EEENST_INS5_IJNSA_ILi8EEESI_EEENS5_IJSI_SD_EEEEEEEvNS4_8identityES11_S1B_vS1C_EENS_8epilogue10collective18CollectiveEpilogueINS1E_23Sm100TmaWarpSpecializedILi2ELi2ELi64ELb0ELb0EEEJNS5_IJSH_SH_SI_EEENS5_IJNST_ISH_SD_EENST_ISI_SD_EEEEEaSK_aSK_NS1E_6fusion15FusionCallbacksIS1I_NS1N_17LinearCombinationIaiaiLNS_15FloatRoundStyleE2EEES1J_S1M_JEEENS4_5SM1004TMEM4LOAD26SM100_TMEM_LOAD_32dp32b64xENS4_13SM90_TMA_LOADES1B_NS4_39AutoVectorizingCopyWithAssumedAlignmentILi128EEENS4_14SM90_TMA_STOREES1B_S1Z_S1Z_EEEvvEEEEvNT_6ParamsE) ;  /* 0xffffff5404f87950 */ /* 0x000fea0003c3ffff */
        .weak           $__internal_2_$__cuda_sm10x_tcgen05_guardrail_trap_unallocated_columns_being_dealloced
        .type           $__internal_2_$__cuda_sm10x_tcgen05_guardrail_trap_unallocated_columns_being_dealloced,@function
        .size           $__internal_2_$__cuda_sm10x_tcgen05_guardrail_trap_unallocated_columns_being_dealloced,(.L_x_200 - $__internal_2_$__cuda_sm10x_tcgen05_guardrail_trap_unallocated_columns_being_dealloced)
$__internal_2_$__cuda_sm10x_tcgen05_guardrail_trap_unallocated_columns_being_dealloced:
[----:B------:R-:W-:Y:S05]  /*a820*/  BPT.TRAP 0x1 ;  /* 0x000000040000795c */ /* 0x000fea0000300000 */
[----:B------:R-:W-:-:S04]  /*a830*/  HFMA2 R3, -RZ, RZ, 0, 0 ;  /* 0x00000000ff037431 */ /* 0x000fc800000001ff */
[----:B------:R-:W-:Y:S05]  /*a840*/  RET.REL.NODEC R2 `(_ZN7cutlass13device_kernelINS_4gemm6kernel13GemmUniversalIN4cute5tupleIJiiiiEEENS1_10collective13CollectiveMmaINS1_35MainloopSm100TmaUmmaWarpSpecializedILi16ELi2ELi4ENS5_IJNS4_1CILi4EEENSA_ILi2EEENSA_ILi1EEEEEEEENS5_IJNSA_ILi256EEENSA_ILi128EEENSA_ILi64EEEEEEaNS5_IJlSD_lEEEaSK_NS4_8TiledMMAINS4_8MMA_AtomIJNS4_21SM100_MMA_S8_2x1SM_SSIaaiLi256ELi128ELNS4_4UMMA5MajorE0ELSP_0ELNSO_8SaturateE0EEEEEENS4_6LayoutINS5_IJSD_SD_SD_EEENS5_IJNSA_ILi0EEESV_SV_EEEEENS5_IJNS4_10UnderscoreESY_SY_EEEEENS4_28SM100_TMA_2SM_LOAD_MULTICASTENS4_14ComposedLayoutINS4_7SwizzleILi2ELi4ELi3EEENS4_18smem_ptr_flag_bitsILi8EEENST_INS5_IJNSA_ILi8EEESI_EEENS5_IJSI_SD_EEEEEEEvNS4_8identityES11_S1B_vS1C_EENS_8epilogue10collective18CollectiveEpilogueINS1E_23Sm100TmaWarpSpecializedILi2ELi2ELi64ELb0ELb0EEEJNS5_IJSH_SH_SI_EEENS5_IJNST_ISH_SD_EENST_ISI_SD_EEEEEaSK_aSK_NS1E_6fusion15FusionCallbacksIS1I_NS1N_17LinearCombinationIaiaiLNS_15FloatRoundStyleE2EEES1J_S1M_JEEENS4_5SM1004TMEM4LOAD26SM100_TMEM_LOAD_32dp32b64xENS4_13SM90_TMA_LOADES1B_NS4_39AutoVectorizingCopyWithAssumedAlignmentILi128EEENS4_14SM90_TMA_STOREES1B_S1Z_S1Z_EEEvvEEEEvNT_6ParamsE) ;  /* 0xffffff5402ec7950 */ /* 0x000fea0003c3ffff */
.L_x_199:
[----:B------:R-:W-:-:S00]  /*a850*/  BRA `(.L_x_199) ;  /* 0xfffffffc00fc7947 */ /* 0x000fc0000383ffff */
[----:B------:R-:W-:-:S00]  /*a860*/  NOP ;  /* 0x0000000000007918 */ /* 0x000fc00000000000 */
        /* <DEDUP_REMOVED lines=9> */
.L_x_200:


//--------------------- .nv.global.init           --------------------------
	.section	.nv.global.init,"aw",@progbits
.nv.global.init:
	.type		$str$27,@object
	.size		$str$27,($str$28 - $str$27)
$str$27:
        /*0000*/ 	.byte	0x28, 0x61, 0x64, 0x64, 0x72, 0x65, 0x73, 0x73, 0x20, 0x26, 0x20, 0x6d, 0x61, 0x73, 0x6b, 0x29
        /*0010*/ 	.byte	0x20, 0x3d, 0x3d, 0x20, 0x30, 0x00
	.type		$str$28,@object
	.size		$str$28,($str$26 - $str$28)
$str$28:
        /*0016*/ 	.byte	0x2f, 0x74, 0x6d, 0x70, 0x2f, 0x63, 0x75, 0x74, 0x6c, 0x61, 0x73, 0x73, 0x5f, 0x73, 0x77, 0x65
        /*0026*/ 	.byte	0x65, 0x70, 0x5f, 0x73, 0x72, 0x63, 0x2f, 0x69, 0x6e, 0x63, 0x6c, 0x75, 0x64, 0x65, 0x2f, 0x63
        /*0036*/ 	.byte	0x75, 0x74, 0x65, 0x2f, 0x70, 0x6f, 0x69, 0x6e, 0x74, 0x65, 0x72, 0x5f, 0x66, 0x6c, 0x61, 0x67
        /*0046*/ 	.byte	0x67, 0x65, 0x64, 0x2e, 0x68, 0x70, 0x70, 0x00
	.type		$str$26,@object
	.size		$str$26,($str$25 - $str$26)
$str$26:
        /*004e*/ 	.byte	0x2f, 0x74, 0x6d, 0x70, 0x2f, 0x63, 0x75, 0x74, 0x6c, 0x61, 0x73, 0x73, 0x5f, 0x73, 0x77, 0x65
        /*005e*/ 	.byte	0x65, 0x70, 0x5f, 0x73, 0x72, 0x63, 0x2f, 0x69, 0x6e, 0x63, 0x6c, 0x75, 0x64, 0x65, 0x2f, 0x63
        /*006e*/ 	.byte	0x75, 0x74, 0x65, 0x2f, 0x61, 0x74, 0x6f, 0x6d, 0x2f, 0x63, 0x6f, 0x70, 0x79, 0x5f, 0x74, 0x72
        /*007e*/ 	.byte	0x61, 0x69, 0x74, 0x73, 0x5f, 0x73, 0x6d, 0x31, 0x30, 0x30, 0x2e, 0x68, 0x70, 0x70, 0x00
	.type		$str$25,@object
	.size		$str$25,(__unnamed_1 - $str$25)
$str$25:
        /*008d*/ 	.byte	0x28, 0x28, 0x75, 0x69, 0x6e, 0x74, 0x33, 0x32, 0x5f, 0x74, 0x28, 0x74, 0x68, 0x72, 0x65, 0x61
        /*009d*/ 	.byte	0x64, 0x49, 0x64, 0x78, 0x2e, 0x78, 0x29, 0x20, 0x2f, 0x20, 0x33, 0x32, 0x29, 0x20, 0x25, 0x20
        /*00ad*/ 	.byte	0x34, 0x29, 0x20, 0x3d, 0x3d, 0x20, 0x28, 0x28, 0x28, 0x74, 0x6d, 0x65, 0x6d, 0x5f, 0x61, 0x64
        /*00bd*/ 	.byte	0x64, 0x72, 0x20, 0x3e, 0x3e, 0x20, 0x31, 0x36, 0x29, 0x20, 0x2f, 0x20, 0x33, 0x32, 0x29, 0x20
        /*00cd*/ 	.byte	0x25, 0x20, 0x34, 0x29, 0x00
	.type		__unnamed_1,@object
	.size		__unnamed_1,(__unnamed_2 - __unnamed_1)
__unnamed_1:
        /*00d2*/ 	.byte	0x61, 0x75, 0x74, 0x6f, 0x20, 0x63, 0x75, 0x74, 0x65, 0x3a, 0x3a, 0x61, 0x73, 0x5f, 0x70, 0x6f
        /* <DEDUP_REMOVED lines=24> */
        /*0262*/ 	.byte	0x5d, 0x00
	.type		__unnamed_2,@object
	.size		__unnamed_2,(.L_2 - __unnamed_2)
__unnamed_2:
        /* <DEDUP_REMOVED lines=42> */
        /*0504*/ 	.byte	0x43, 0x3c, 0x30, 0x3e, 0x3e, 0x3e, 0x3e, 0x5d, 0x00
.L_2:


//--------------------- .nv.shared._ZN7cutlass13device_kernelINS_4gemm6kernel13GemmUniversalIN4cute5tupleIJiiiiEEENS1_10collective13CollectiveMmaINS1_35MainloopSm100TmaUmmaWarpSpecializedILi16ELi2ELi4ENS5_IJNS4_1CILi4EEENSA_ILi2EEENSA_ILi1EEEEEEEENS5_IJNSA_ILi256EEENSA_ILi128EEENSA_ILi64EEEEEEaNS5_IJlSD_lEEEaSK_NS4_8TiledMMAINS4_8MMA_AtomIJNS4_21SM100_MMA_S8_2x1SM_SSIaaiLi256ELi128ELNS4_4UMMA5MajorE0ELSP_0ELNSO_8SaturateE0EEEEEENS4_6LayoutINS5_IJSD_SD_SD_EEENS5_IJNSA_ILi0EEESV_SV_EEEEENS5_IJNS4_10UnderscoreESY_SY_EEEEENS4_28SM100_TMA_2SM_LOAD_MULTICASTENS4_14ComposedLayoutINS4_7SwizzleILi2ELi4ELi3EEENS4_18smem_ptr_flag_bitsILi8EEENST_INS5_IJNSA_ILi8EEESI_EEENS5_IJSI_SD_EEEEEEEvNS4_8identityES11_S1B_vS1C_EENS_8epilogue10collective18CollectiveEpilogueINS1E_23Sm100TmaWarpSpecializedILi2ELi2ELi64ELb0ELb0EEEJNS5_IJSH_SH_SI_EEENS5_IJNST_ISH_SD_EENST_ISI_SD_EEEEEaSK_aSK_NS1E_6fusion15FusionCallbacksIS1I_NS1N_17LinearCombinationIaiaiLNS_15FloatRoundStyleE2EEES1J_S1M_JEEENS4_5SM1004TMEM4LOAD26SM100_TMEM_LOAD_32dp32b64xENS4_13SM90_TMA_LOADES1B_NS4_39AutoVectorizingCopyWithAssumedAlignmentILi128EEENS4_14SM90_TMA_STOREES1B_S1Z_S1Z_EEEvvEEEEvNT_6ParamsE --------------------------
	.section	.nv.shared._ZN7cutlass13device_kernelINS_4gemm6kernel13GemmUniversalIN4cute5tupleIJiiiiEEENS1_10collective13CollectiveMmaINS1_35MainloopSm100TmaUmmaWarpSpecializedILi16ELi2ELi4ENS5_IJNS4_1CILi4EEENSA_ILi2EEENSA_ILi1EEEEEEEENS5_IJNSA_ILi256EEENSA_ILi128EEENSA_ILi64EEEEEEaNS5_IJlSD_lEEEaSK_NS4_8TiledMMAINS4_8MMA_AtomIJNS4_21SM100_MMA_S8_2x1SM_SSIaaiLi256ELi128ELNS4_4UMMA5MajorE0ELSP_0ELNSO_8SaturateE0EEEEEENS4_6LayoutINS5_IJSD_SD_SD_EEENS5_IJNSA_ILi0EEESV_SV_EEEEENS5_IJNS4_10UnderscoreESY_SY_EEEEENS4_28SM100_TMA_2SM_LOAD_MULTICASTENS4_14ComposedLayoutINS4_7SwizzleILi2ELi4ELi3EEENS4_18smem_ptr_flag_bitsILi8EEENST_INS5_IJNSA_ILi8EEESI_EEENS5_IJSI_SD_EEEEEEEvNS4_8identityES11_S1B_vS1C_EENS_8epilogue10collective18CollectiveEpilogueINS1E_23Sm100TmaWarpSpecializedILi2ELi2ELi64ELb0ELb0EEEJNS5_IJSH_SH_SI_EEENS5_IJNST_ISH_SD_EENST_ISI_SD_EEEEEaSK_aSK_NS1E_6fusion15FusionCallbacksIS1I_NS1N_17LinearCombinationIaiaiLNS_15FloatRoundStyleE2EEES1J_S1M_JEEENS4_5SM1004TMEM4LOAD26SM100_TMEM_LOAD_32dp32b64xENS4_13SM90_TMA_LOADES1B_NS4_39AutoVectorizingCopyWithAssumedAlignmentILi128EEENS4_14SM90_TMA_STOREES1B_S1Z_S1Z_EEEvvEEEEvNT_6ParamsE,"aw",@nobits
	.sectionflags	@""
	.align	16
	.zero		1024


//--------------------- .nv.shared.reserved.0     --------------------------
	.section	.nv.shared.reserved.0,"aw",@nobits
	.weak		__nv_reservedSMEM_offset_0_alias
	.size		__nv_reservedSMEM_offset_0_alias, 0, 64
	.other		__nv_reservedSMEM_offset_0_alias,@"STO_CUDA_RESERVED_SHARED STV_DEFAULT"
__nv_reservedSMEM_offset_0_alias:
	.zero		0
.nv.shared.reserved.0:
	.zero		64
	.weak		__nv_reservedSMEM_tcgen05_partition
	.type		__nv_reservedSMEM_tcgen05_partition,@object
	.size		__nv_reservedSMEM_tcgen05_partition,(.L_0 - __nv_reservedSMEM_tcgen05_partition)
__nv_reservedSMEM_tcgen05_partition:
	.zero		32
.L_0:


//--------------------- .nv.global                --------------------------
	.section	.nv.global,"aw",@nobits
.nv.global:
	.type		_ZN40_INTERNAL_54a75062_4_k_cu_2d71afc2_221274cute1_E,@object
	.size		_ZN40_INTERNAL_54a75062_4_k_cu_2d71afc2_221274cute1_E,(_ZN40_INTERNAL_54a75062_4_k_cu_2d71afc2_221274cuda3std3__45__cpo6cbeginE - _ZN40_INTERNAL_54a75062_4_k_cu_2d71afc2_221274cute1_E)
_ZN40_INTERNAL_54a75062_4_k_cu_2d71afc2_221274cute1_E:
	.zero		1
	.type		_ZN40_INTERNAL_54a75062_4_k_cu_2d71afc2_221274cuda3std3__45__cpo6cbeginE,@object
	.size		_ZN40_INTERNAL_54a75062_4_k_cu_2d71afc2_221274cuda3std3__45__cpo6cbeginE,(_ZN40_INTERNAL_54a75062_4_k_cu_2d71afc2_221274cuda3std3__48in_placeE - _ZN40_INTERNAL_54a75062_4_k_cu_2d71afc2_221274cuda3std3__45__cpo6cbeginE)
_ZN40_INTERNAL_54a75062_4_k_cu_2d71afc2_221274cuda3std3__45__cpo6cbeginE:
	.zero		1
	.type		_ZN40_INTERNAL_54a75062_4_k_cu_2d71afc2_221274cuda3std3__48in_placeE,@object
	.size		_ZN40_INTERNAL_54a75062_4_k_cu_2d71afc2_221274cuda3std3__48in_placeE,(_ZN40_INTERNAL_54a75062_4_k_cu_2d71afc2_221274cuda3std6ranges3__45__cpo9iter_moveE - _ZN40_INTERNAL_54a75062_4_k_cu_2d71afc2_221274cuda3std3__48in_placeE)
_ZN40_INTERNAL_54a75062_4_k_cu_2d71afc2_221274cuda3std3__48in_placeE:
	.zero		1
	.type		_ZN40_INTERNAL_54a75062_4_k_cu_2d71afc2_221274cuda3std6ranges3__45__cpo9iter_moveE,@object
	.size		_ZN40_INTERNAL_54a75062_4_k_cu_2d71afc2_221274cuda3std6ranges3__45__cpo9iter_moveE,(_ZN40_INTERNAL_54a75062_4_k_cu_2d71afc2_221274cuda3std3__45__cpo5beginE - _ZN40_INTERNAL_54a75062_4_k_cu_2d71afc2_221274cuda3std6ranges3__45__cpo9iter_moveE)
_ZN40_INTERNAL_54a75062_4_k_cu_2d71afc2_221274cuda3std6ranges3__45__cpo9iter_moveE:
	.zero		1
	.type		_ZN40_INTERNAL_54a75062_4_k_cu_2d71afc2_221274cuda3std3__45__cpo5beginE,@object
	.size		_ZN40_INTERNAL_54a75062_4_k_cu_2d71afc2_221274cuda3std3__45__cpo5beginE,(_ZN40_INTERNAL_54a75062_4_k_cu_2d71afc2_221274cuda3std3__442_GLOBAL__N__54a75062_4_k_cu_2d71afc2_221276ignoreE - _ZN40_INTERNAL_54a75062_4_k_cu_2d71afc2_221274cuda3std3__45__cpo5beginE)
_ZN40_INTERNAL_54a75062_4_k_cu_2d71afc2_221274cuda3std3__45__cpo5beginE:
	.zero		1
	.type		_ZN40_INTERNAL_54a75062_4_k_cu_2d71afc2_221274cuda3std3__442_GLOBAL__N__54a75062_4_k_cu_2d71afc2_221276ignoreE,@object
	.size		_ZN40_INTERNAL_54a75062_4_k_cu_2d71afc2_221274cuda3std3__442_GLOBAL__N__54a75062_4_k_cu_2d71afc2_221276ignoreE,(_ZN40_INTERNAL_54a75062_4_k_cu_2d71afc2_221274cute7productE - _ZN40_INTERNAL_54a75062_4_k_cu_2d71afc2_221274cuda3std3__442_GLOBAL__N__54a75062_4_k_cu_2d71afc2_221276ignoreE)
_ZN40_INTERNAL_54a75062_4_k_cu_2d71afc2_221274cuda3std3__442_GLOBAL__N__54a75062_4_k_cu_2d71afc2_221276ignoreE:
	.zero		1
	.type		_ZN40_INTERNAL_54a75062_4_k_cu_2d71afc2_221274cute7productE,@object
	.size		_ZN40_INTERNAL_54a75062_4_k_cu_2d71afc2_221274cute7productE,(_ZN40_INTERNAL_54a75062_4_k_cu_2d71afc2_221274cuda3std3__45__cpo3endE - _ZN40_INTERNAL_54a75062_4_k_cu_2d71afc2_221274cute7productE)
_ZN40_INTERNAL_54a75062_4_k_cu_2d71afc2_221274cute7productE:
	.zero		1
	.type		_ZN40_INTERNAL_54a75062_4_k_cu_2d71afc2_221274cuda3std3__45__cpo3endE,@object
	.size		_ZN40_INTERNAL_54a75062_4_k_cu_2d71afc2_221274cuda3std3__45__cpo3endE,(_ZN40_INTERNAL_54a75062_4_k_cu_2d71afc2_221274cuda3std3__419piecewise_constructE - _ZN40_INTERNAL_54a75062_4_k_cu_2d71afc2_221274cuda3std3__45__cpo3endE)
_ZN40_INTERNAL_54a75062_4_k_cu_2d71afc2_221274cuda3std3__45__cpo3endE:
	.zero		1
	.type		_ZN40_INTERNAL_54a75062_4_k_cu_2d71afc2_221274cuda3std3__419piecewise_constructE,@object
	.size		_ZN40_INTERNAL_54a75062_4_k_cu_2d71afc2_221274cuda3std3__419piecewise_constructE,(_ZN40_INTERNAL_54a75062_4_k_cu_2d71afc2_221274cuda3std3__45__cpo4cendE - _ZN40_INTERNAL_54a75062_4_k_cu_2d71afc2_221274cuda3std3__419piecewise_constructE)
_ZN40_INTERNAL_54a75062_4_k_cu_2d71afc2_221274cuda3std3__419piecewise_constructE:
	.zero		1
	.type		_ZN40_INTERNAL_54a75062_4_k_cu_2d71afc2_221274cuda3std3__45__cpo4cendE,@object
	.size		_ZN40_INTERNAL_54a75062_4_k_cu_2d71afc2_221274cuda3std3__45__cpo4cendE,(_ZN40_INTERNAL_54a75062_4_k_cu_2d71afc2_221274cuda3std6ranges3__45__cpo4swapE - _ZN40_INTERNAL_54a75062_4_k_cu_2d71afc2_221274cuda3std3__45__cpo4cendE)
_ZN40_INTERNAL_54a75062_4_k_cu_2d71afc2_221274cuda3std3__45__cpo4cendE:
	.zero		1
	.type		_ZN40_INTERNAL_54a75062_4_k_cu_2d71afc2_221274cuda3std6ranges3__45__cpo4swapE,@object
	.size		_ZN40_INTERNAL_54a75062_4_k_cu_2d71afc2_221274cuda3std6ranges3__45__cpo4swapE,(.L_10 - _ZN40_INTERNAL_54a75062_4_k_cu_2d71afc2_221274cuda3std6ranges3__45__cpo4swapE)
_ZN40_INTERNAL_54a75062_4_k_cu_2d71afc2_221274cuda3std6ranges3__45__cpo4swapE:
	.zero		1
.L_10:


//--------------------- .nv.constant0._ZN7cutlass13device_kernelINS_4gemm6kernel13GemmUniversalIN4cute5tupleIJiiiiEEENS1_10collective13CollectiveMmaINS1_35MainloopSm100TmaUmmaWarpSpecializedILi16ELi2ELi4ENS5_IJNS4_1CILi4EEENSA_ILi2EEENSA_ILi1EEEEEEEENS5_IJNSA_ILi256EEENSA_ILi128EEENSA_ILi64EEEEEEaNS5_IJlSD_lEEEaSK_NS4_8TiledMMAINS4_8MMA_AtomIJNS4_21SM100_MMA_S8_2x1SM_SSIaaiLi256ELi128ELNS4_4UMMA5MajorE0ELSP_0ELNSO_8SaturateE0EEEEEENS4_6LayoutINS5_IJSD_SD_SD_EEENS5_IJNSA_ILi0EEESV_SV_EEEEENS5_IJNS4_10UnderscoreESY_SY_EEEEENS4_28SM100_TMA_2SM_LOAD_MULTICASTENS4_14ComposedLayoutINS4_7SwizzleILi2ELi4ELi3EEENS4_18smem_ptr_flag_bitsILi8EEENST_INS5_IJNSA_ILi8EEESI_EEENS5_IJSI_SD_EEEEEEEvNS4_8identityES11_S1B_vS1C_EENS_8epilogue10collective18CollectiveEpilogueINS1E_23Sm100TmaWarpSpecializedILi2ELi2ELi64ELb0ELb0EEEJNS5_IJSH_SH_SI_EEENS5_IJNST_ISH_SD_EENST_ISI_SD_EEEEEaSK_aSK_NS1E_6fusion15FusionCallbacksIS1I_NS1N_17LinearCombinationIaiaiLNS_15FloatRoundStyleE2EEES1J_S1M_JEEENS4_5SM1004TMEM4LOAD26SM100_TMEM_LOAD_32dp32b64xENS4_13SM90_TMA_LOADES1B_NS4_39AutoVectorizingCopyWithAssumedAlignmentILi128EEENS4_14SM90_TMA_STOREES1B_S1Z_S1Z_EEEvvEEEEvNT_6ParamsE --------------------------
	.section	.nv.constant0._ZN7cutlass13device_kernelINS_4gemm6kernel13GemmUniversalIN4cute5tupleIJiiiiEEENS1_10collective13CollectiveMmaINS1_35MainloopSm100TmaUmmaWarpSpecializedILi16ELi2ELi4ENS5_IJNS4_1CILi4EEENSA_ILi2EEENSA_ILi1EEEEEEEENS5_IJNSA_ILi256EEENSA_ILi128EEENSA_ILi64EEEEEEaNS5_IJlSD_lEEEaSK_NS4_8TiledMMAINS4_8MMA_AtomIJNS4_21SM100_MMA_S8_2x1SM_SSIaaiLi256ELi128ELNS4_4UMMA5MajorE0ELSP_0ELNSO_8SaturateE0EEEEEENS4_6LayoutINS5_IJSD_SD_SD_EEENS5_IJNSA_ILi0EEESV_SV_EEEEENS5_IJNS4_10UnderscoreESY_SY_EEEEENS4_28SM100_TMA_2SM_LOAD_MULTICASTENS4_14ComposedLayoutINS4_7SwizzleILi2ELi4ELi3EEENS4_18smem_ptr_flag_bitsILi8EEENST_INS5_IJNSA_ILi8EEESI_EEENS5_IJSI_SD_EEEEEEEvNS4_8identityES11_S1B_vS1C_EENS_8epilogue10collective18CollectiveEpilogueINS1E_23Sm100TmaWarpSpecializedILi2ELi2ELi64ELb0ELb0EEEJNS5_IJSH_SH_SI_EEENS5_IJNST_ISH_SD_EENST_ISI_SD_EEEEEaSK_aSK_NS1E_6fusion15FusionCallbacksIS1I_NS1N_17LinearCombinationIaiaiLNS_15FloatRoundStyleE2EEES1J_S1M_JEEENS4_5SM1004TMEM4LOAD26SM100_TMEM_LOAD_32dp32b64xENS4_13SM90_TMA_LOADES1B_NS4_39AutoVectorizingCopyWithAssumedAlignmentILi128EEENS4_14SM90_TMA_STOREES1B_S1Z_S1Z_EEEvvEEEEvNT_6ParamsE,"a",@progbits
	.sectionflags	@""
	.align	4
.nv.constant0._ZN7cutlass13device_kernelINS_4gemm6kernel13GemmUniversalIN4cute5tupleIJiiiiEEENS1_10collective13CollectiveMmaINS1_35MainloopSm100TmaUmmaWarpSpecializedILi16ELi2ELi4ENS5_IJNS4_1CILi4EEENSA_ILi2EEENSA_ILi1EEEEEEEENS5_IJNSA_ILi256EEENSA_ILi128EEENSA_ILi64EEEEEEaNS5_IJlSD_lEEEaSK_NS4_8TiledMMAINS4_8MMA_AtomIJNS4_21SM100_MMA_S8_2x1SM_SSIaaiLi256ELi128ELNS4_4UMMA5MajorE0ELSP_0ELNSO_8SaturateE0EEEEEENS4_6LayoutINS5_IJSD_SD_SD_EEENS5_IJNSA_ILi0EEESV_SV_EEEEENS5_IJNS4_10UnderscoreESY_SY_EEEEENS4_28SM100_TMA_2SM_LOAD_MULTICASTENS4_14ComposedLayoutINS4_7SwizzleILi2ELi4ELi3EEENS4_18smem_ptr_flag_bitsILi8EEENST_INS5_IJNSA_ILi8EEESI_EEENS5_IJSI_SD_EEEEEEEvNS4_8identityES11_S1B_vS1C_EENS_8epilogue10collective18CollectiveEpilogueINS1E_23Sm100TmaWarpSpecializedILi2ELi2ELi64ELb0ELb0EEEJNS5_IJSH_SH_SI_EEENS5_IJNST_ISH_SD_EENST_ISI_SD_EEEEEaSK_aSK_NS1E_6fusion15FusionCallbacksIS1I_NS1N_17LinearCombinationIaiaiLNS_15FloatRoundStyleE2EEES1J_S1M_JEEENS4_5SM1004TMEM4LOAD26SM100_TMEM_LOAD_32dp32b64xENS4_13SM90_TMA_LOADES1B_NS4_39AutoVectorizingCopyWithAssumedAlignmentILi128EEENS4_14SM90_TMA_STOREES1B_S1Z_S1Z_EEEvvEEEEvNT_6ParamsE:
	.zero		2944


//--------------------- SYMBOLS --------------------------

	.type		.nv.reservedSmem.offset0,@object
	.size		.nv.reservedSmem.offset0,0x4
	.type		.nv.reservedSmem.cap,@object
	.size		.nv.reservedSmem.cap,0x4
	.type		__assertfail,@function
